	.headerflags	@"EF_CUDA_TEXMODE_UNIFIED EF_CUDA_64BIT_ADDRESS EF_CUDA_ACCELERATORS EF_CUDA_SM90 EF_CUDA_VIRTUAL_SM(EF_CUDA_SM90)"
	.elftype	@"ET_EXEC"


//--------------------- .nv.info                  --------------------------
	.section	.nv.info,"",@"SHT_CUDA_INFO"
	.align	4


	//----- nvinfo : EIATTR_REGCOUNT
	.align		4
        /*0000*/ 	.byte	0x04, 0x2f
        /*0002*/ 	.short	(.L_1 - .L_0)
	.align		4
.L_0:
        /*0004*/ 	.word	index@(triton_poi_fused_cat_35)
        /*0008*/ 	.word	0x0000002e


	//----- nvinfo : EIATTR_MIN_STACK_SIZE
	.align		4
.L_1:
        /*000c*/ 	.byte	0x04, 0x12
        /*000e*/ 	.short	(.L_3 - .L_2)
	.align		4
.L_2:
        /*0010*/ 	.word	index@(triton_poi_fused_cat_35)
        /*0014*/ 	.word	0x00000000


	//----- nvinfo : EIATTR_FRAME_SIZE
	.align		4
.L_3:
        /*0018*/ 	.byte	0x04, 0x11
        /*001a*/ 	.short	(.L_5 - .L_4)
	.align		4
.L_4:
        /*001c*/ 	.word	index@(triton_poi_fused_cat_35)
        /*0020*/ 	.word	0x00000000


	//----- nvinfo : EIATTR_MIN_STACK_SIZE
	.align		4
.L_5:
        /*0024*/ 	.byte	0x04, 0x12
        /*0026*/ 	.short	(.L_7 - .L_6)
	.align		4
.L_6:
        /*0028*/ 	.word	index@(triton_poi_fused_cat_35)
        /*002c*/ 	.word	0x00000000
.L_7:


//--------------------- .nv.info.triton_poi_fused_cat_35 --------------------------
	.section	.nv.info.triton_poi_fused_cat_35,"",@"SHT_CUDA_INFO"
	.sectionflags	@""
	.align	4


	//----- nvinfo : EIATTR_CUDA_API_VERSION
	.align		4
        /*0000*/ 	.byte	0x04, 0x37
        /*0002*/ 	.short	(.L_9 - .L_8)
.L_8:
        /*0004*/ 	.word	0x0000007c


	//----- nvinfo : EIATTR_KPARAM_INFO
	.align		4
.L_9:
        /*0008*/ 	.byte	0x04, 0x17
        /*000a*/ 	.short	(.L_11 - .L_10)
.L_10:
        /*000c*/ 	.word	0x00000000
        /*0010*/ 	.short	0x0011
        /*0012*/ 	.short	0x0088
        /*0014*/ 	.byte	0x00, 0xf0, 0x11, 0x00


	//----- nvinfo : EIATTR_KPARAM_INFO
	.align		4
.L_11:
        /*0018*/ 	.byte	0x04, 0x17
        /*001a*/ 	.short	(.L_13 - .L_12)
.L_12:
        /*001c*/ 	.word	0x00000000
        /*0020*/ 	.short	0x0010
        /*0022*/ 	.short	0x0080
        /*0024*/ 	.byte	0x00, 0xf4, 0x21, 0x00


	//----- nvinfo : EIATTR_KPARAM_INFO
	.align		4
.L_13:
        /*0028*/ 	.byte	0x04, 0x17
        /*002a*/ 	.short	(.L_15 - .L_14)
.L_14:
        /*002c*/ 	.word	0x00000000
        /*0030*/ 	.short	0x000f
        /*0032*/ 	.short	0x0078
        /*0034*/ 	.byte	0x00, 0xf4, 0x21, 0x00


	//----- nvinfo : EIATTR_KPARAM_INFO
	.align		4
.L_15:
        /*0038*/ 	.byte	0x04, 0x17
        /*003a*/ 	.short	(.L_17 - .L_16)
.L_16:
        /*003c*/ 	.word	0x00000000
        /*0040*/ 	.short	0x000e
        /*0042*/ 	.short	0x0070
        /*0044*/ 	.byte	0x00, 0xf4, 0x21, 0x00


	//----- nvinfo : EIATTR_KPARAM_INFO
	.align		4
.L_17:
        /*0048*/ 	.byte	0x04, 0x17
        /*004a*/ 	.short	(.L_19 - .L_18)
.L_18:
        /*004c*/ 	.word	0x00000000
        /*0050*/ 	.short	0x000d
        /*0052*/ 	.short	0x0068
        /*0054*/ 	.byte	0x00, 0xf4, 0x21, 0x00


	//----- nvinfo : EIATTR_KPARAM_INFO
	.align		4
.L_19:
        /*0058*/ 	.byte	0x04, 0x17
        /*005a*/ 	.short	(.L_21 - .L_20)
.L_20:
        /*005c*/ 	.word	0x00000000
        /*0060*/ 	.short	0x000c
        /*0062*/ 	.short	0x0060
        /*0064*/ 	.byte	0x00, 0xf4, 0x21, 0x00


	//----- nvinfo : EIATTR_KPARAM_INFO
	.align		4
.L_21:
        /*0068*/ 	.byte	0x04, 0x17
        /*006a*/ 	.short	(.L_23 - .L_22)
.L_22:
        /*006c*/ 	.word	0x00000000
        /*0070*/ 	.short	0x000b
        /*0072*/ 	.short	0x0058
        /*0074*/ 	.byte	0x00, 0xf4, 0x21, 0x00


	//----- nvinfo : EIATTR_KPARAM_INFO
	.align		4
.L_23:
        /*0078*/ 	.byte	0x04, 0x17
        /*007a*/ 	.short	(.L_25 - .L_24)
.L_24:
        /*007c*/ 	.word	0x00000000
        /*0080*/ 	.short	0x000a
        /*0082*/ 	.short	0x0050
        /*0084*/ 	.byte	0x00, 0xf4, 0x21, 0x00


	//----- nvinfo : EIATTR_KPARAM_INFO
	.align		4
.L_25:
        /*0088*/ 	.byte	0x04, 0x17
        /*008a*/ 	.short	(.L_27 - .L_26)
.L_26:
        /*008c*/ 	.word	0x00000000
        /*0090*/ 	.short	0x0009
        /*0092*/ 	.short	0x0048
        /*0094*/ 	.byte	0x00, 0xf4, 0x21, 0x00


	//----- nvinfo : EIATTR_KPARAM_INFO
	.align		4
.L_27:
        /*0098*/ 	.byte	0x04, 0x17
        /*009a*/ 	.short	(.L_29 - .L_28)
.L_28:
        /*009c*/ 	.word	0x00000000
        /*00a0*/ 	.short	0x0008
        /*00a2*/ 	.short	0x0040
        /*00a4*/ 	.byte	0x00, 0xf4, 0x21, 0x00


	//----- nvinfo : EIATTR_KPARAM_INFO
	.align		4
.L_29:
        /*00a8*/ 	.byte	0x04, 0x17
        /*00aa*/ 	.short	(.L_31 - .L_30)
.L_30:
        /*00ac*/ 	.word	0x00000000
        /*00b0*/ 	.short	0x0007
        /*00b2*/ 	.short	0x0038
        /*00b4*/ 	.byte	0x00, 0xf4, 0x21, 0x00


	//----- nvinfo : EIATTR_KPARAM_INFO
	.align		4
.L_31:
        /*00b8*/ 	.byte	0x04, 0x17
        /*00ba*/ 	.short	(.L_33 - .L_32)
.L_32:
        /*00bc*/ 	.word	0x00000000
        /*00c0*/ 	.short	0x0006
        /*00c2*/ 	.short	0x0030
        /*00c4*/ 	.byte	0x00, 0xf4, 0x21, 0x00


	//----- nvinfo : EIATTR_KPARAM_INFO
	.align		4
.L_33:
        /*00c8*/ 	.byte	0x04, 0x17
        /*00ca*/ 	.short	(.L_35 - .L_34)
.L_34:
        /*00cc*/ 	.word	0x00000000
        /*00d0*/ 	.short	0x0005
        /*00d2*/ 	.short	0x0028
        /*00d4*/ 	.byte	0x00, 0xf4, 0x21, 0x00


	//----- nvinfo : EIATTR_KPARAM_INFO
	.align		4
.L_35:
        /*00d8*/ 	.byte	0x04, 0x17
        /*00da*/ 	.short	(.L_37 - .L_36)
.L_36:
        /*00dc*/ 	.word	0x00000000
        /*00e0*/ 	.short	0x0004
        /*00e2*/ 	.short	0x0020
        /*00e4*/ 	.byte	0x00, 0xf4, 0x21, 0x00


	//----- nvinfo : EIATTR_KPARAM_INFO
	.align		4
.L_37:
        /*00e8*/ 	.byte	0x04, 0x17
        /*00ea*/ 	.short	(.L_39 - .L_38)
.L_38:
        /*00ec*/ 	.word	0x00000000
        /*00f0*/ 	.short	0x0003
        /*00f2*/ 	.short	0x0018
        /*00f4*/ 	.byte	0x00, 0xf4, 0x21, 0x00


	//----- nvinfo : EIATTR_KPARAM_INFO
	.align		4
.L_39:
        /*00f8*/ 	.byte	0x04, 0x17
        /*00fa*/ 	.short	(.L_41 - .L_40)
.L_40:
        /*00fc*/ 	.word	0x00000000
        /*0100*/ 	.short	0x0002
        /*0102*/ 	.short	0x0010
        /*0104*/ 	.byte	0x00, 0xf4, 0x21, 0x00


	//----- nvinfo : EIATTR_KPARAM_INFO
	.align		4
.L_41:
        /*0108*/ 	.byte	0x04, 0x17
        /*010a*/ 	.short	(.L_43 - .L_42)
.L_42:
        /*010c*/ 	.word	0x00000000
        /*0110*/ 	.short	0x0001
        /*0112*/ 	.short	0x0008
        /*0114*/ 	.byte	0x00, 0xf4, 0x21, 0x00


	//----- nvinfo : EIATTR_KPARAM_INFO
	.align		4
.L_43:
        /*0118*/ 	.byte	0x04, 0x17
        /*011a*/ 	.short	(.L_45 - .L_44)
.L_44:
        /*011c*/ 	.word	0x00000000
        /*0120*/ 	.short	0x0000
        /*0122*/ 	.short	0x0000
        /*0124*/ 	.byte	0x00, 0xf4, 0x21, 0x00


	//----- nvinfo : EIATTR_SPARSE_MMA_MASK
	.align		4
.L_45:
        /*0128*/ 	.byte	0x03, 0x50
        /*012a*/ 	.short	0x0000


	//----- nvinfo : EIATTR_MAXREG_COUNT
	.align		4
        /*012c*/ 	.byte	0x03, 0x1b
        /*012e*/ 	.short	0x00ff


	//----- nvinfo : EIATTR_EXIT_INSTR_OFFSETS
	.align		4
        /*0130*/ 	.byte	0x04, 0x1c
        /*0132*/ 	.short	(.L_47 - .L_46)


	//   ....[0]....
.L_46:
        /*0134*/ 	.word	0x00001b40


	//   ....[1]....
        /*0138*/ 	.word	0x00001b60


	//----- nvinfo : EIATTR_REQNTID
	.align		4
.L_47:
        /*013c*/ 	.byte	0x04, 0x10
        /*013e*/ 	.short	(.L_49 - .L_48)
.L_48:
        /*0140*/ 	.word	0x00000080
        /*0144*/ 	.word	0x00000001
        /*0148*/ 	.word	0x00000001


	//----- nvinfo : EIATTR_CBANK_PARAM_SIZE
	.align		4
.L_49:
        /*014c*/ 	.byte	0x03, 0x19
        /*014e*/ 	.short	0x008c


	//----- nvinfo : EIATTR_PARAM_CBANK
	.align		4
        /*0150*/ 	.byte	0x04, 0x0a
        /*0152*/ 	.short	(.L_51 - .L_50)
	.align		4
.L_50:
        /*0154*/ 	.word	index@(.nv.constant0.triton_poi_fused_cat_35)
        /*0158*/ 	.short	0x0210
        /*015a*/ 	.short	0x008c


	//----- nvinfo : EIATTR_SW_WAR
	.align		4
.L_51:
        /*015c*/ 	.byte	0x04, 0x36
        /*015e*/ 	.short	(.L_53 - .L_52)
.L_52:
        /*0160*/ 	.word	0x00000008
.L_53:


//--------------------- .nv.callgraph             --------------------------
	.section	.nv.callgraph,"",@"SHT_CUDA_CALLGRAPH"
	.align	4
	.sectionentsize	8
	.align		4
        /*0000*/ 	.word	0x00000000
	.align		4
        /*0004*/ 	.word	0xffffffff
	.align		4
        /*0008*/ 	.word	0x00000000
	.align		4
        /*000c*/ 	.word	0xfffffffe
	.align		4
        /*0010*/ 	.word	0x00000000
	.align		4
        /*0014*/ 	.word	0xfffffffd
	.align		4
        /*0018*/ 	.word	0x00000000
	.align		4
        /*001c*/ 	.word	0xfffffffc


//--------------------- .text.triton_poi_fused_cat_35 --------------------------
	.section	.text.triton_poi_fused_cat_35,"ax",@progbits
	.align	128
        .global         triton_poi_fused_cat_35
        .type           triton_poi_fused_cat_35,@function
        .size           triton_poi_fused_cat_35,(.L_x_1 - triton_poi_fused_cat_35)
        .other          triton_poi_fused_cat_35,@"STO_CUDA_ENTRY STV_DEFAULT"
triton_poi_fused_cat_35:
.text.triton_poi_fused_cat_35:
[----:B------:R-:W0:Y:S01]  /*0000*/  LDC R1, c[0x0][0x28] ;  /* 0x00000a00ff017b82 */ /* 0x000e220000000800 */
[----:B------:R-:W1:Y:S01]  /*0010*/  S2R R0, SR_TID.X ;  /* 0x0000000000007919 */ /* 0x000e620000002100 */
[----:B------:R-:W-:Y:S01]  /*0020*/  IMAD.MOV.U32 R16, RZ, RZ, RZ ;  /* 0x000000ffff107224 */ /* 0x000fe200078e00ff */
[----:B------:R-:W-:Y:S01]  /*0030*/  ULDC.64 UR4, c[0x0][0x208] ;  /* 0x0000820000047ab9 */ /* 0x000fe20000000a00 */
[----:B------:R-:W-:Y:S01]  /*0040*/  IMAD.MOV.U32 R2, RZ, RZ, RZ ;  /* 0x000000ffff027224 */ /* 0x000fe200078e00ff */
[----:B------:R-:W2:Y:S01]  /*0050*/  S2R R17, SR_CTAID.X ;  /* 0x0000000000117919 */ /* 0x000ea20000002500 */
[----:B------:R-:W-:Y:S01]  /*0060*/  IMAD.MOV.U32 R36, RZ, RZ, RZ ;  /* 0x000000ffff247224 */ /* 0x000fe200078e00ff */
[----:B------:R-:W-:Y:S02]  /*0070*/  CS2R R34, SRZ ;  /* 0x0000000000227805 */ /* 0x000fe4000001ff00 */
[----:B------:R-:W-:Y:S01]  /*0080*/  CS2R R32, SRZ ;  /* 0x0000000000207805 */ /* 0x000fe2000001ff00 */
[----:B------:R-:W-:Y:S01]  /*0090*/  ULDC.64 UR6, c[0x0][0x260] ;  /* 0x0000980000067ab9 */ /* 0x000fe20000000a00 */
[----:B-1----:R-:W-:-:S05]  /*00a0*/  IMAD.SHL.U32 R0, R0, 0x2, RZ ;  /* 0x0000000200007824 */ /* 0x002fca00078e00ff */
[----:B------:R-:W-:-:S05]  /*00b0*/  LOP3.LUT R0, R0, 0xfe, RZ, 0xc0, !PT ;  /* 0x000000fe00007812 */ /* 0x000fca00078ec0ff */
[----:B--2---:R-:W-:-:S04]  /*00c0*/  IMAD R17, R17, 0x100, R0 ;  /* 0x0000010011117824 */ /* 0x004fc800078e0200 */
[----:B------:R-:W-:-:S04]  /*00d0*/  IMAD.HI R27, R17, -0x15f15f15, R16 ;  /* 0xea0ea0eb111b7827 */ /* 0x000fc800078e0210 */
[----:B------:R-:W-:Y:S01]  /*00e0*/  VIADD R3, R17, 0x1 ;  /* 0x0000000111037836 */ /* 0x000fe20000000000 */
[----:B------:R-:W-:-:S04]  /*00f0*/  SHF.R.U32.HI R0, RZ, 0x1f, R27 ;  /* 0x0000001fff007819 */ /* 0x000fc8000001161b */
[----:B------:R-:W-:Y:S01]  /*0100*/  LEA.HI.SX32 R27, R27, R0, 0x15 ;  /* 0x000000001b1b7211 */ /* 0x000fe200078faaff */
[----:B------:R-:W-:-:S04]  /*0110*/  IMAD.HI R0, R3, -0x15f15f15, R2 ;  /* 0xea0ea0eb03007827 */ /* 0x000fc800078e0202 */
[----:B------:R-:W-:Y:S01]  /*0120*/  IMAD R10, R27, -0x8c0, R17 ;  /* 0xfffff7401b0a7824 */ /* 0x000fe200078e0211 */
[----:B------:R-:W-:-:S03]  /*0130*/  SHF.R.U32.HI R5, RZ, 0x1f, R0 ;  /* 0x0000001fff057819 */ /* 0x000fc60000011600 */
[C---:B------:R-:W-:Y:S01]  /*0140*/  VIADD R15, R10.reuse, 0xfffff8f8 ;  /* 0xfffff8f80a0f7836 */ /* 0x040fe20000000000 */
[----:B------:R-:W-:Y:S02]  /*0150*/  PRMT R9, R10, 0x9910, RZ ;  /* 0x000099100a097816 */ /* 0x000fe400000000ff */
[----:B------:R-:W-:Y:S02]  /*0160*/  LEA.HI R5, R0, R5, RZ, 0x15 ;  /* 0x0000000500057211 */ /* 0x000fe400078fa8ff */
[----:B------:R-:W-:Y:S01]  /*0170*/  PRMT R20, R15, 0x9910, RZ ;  /* 0x000099100f147816 */ /* 0x000fe200000000ff */
[----:B------:R-:W-:Y:S01]  /*0180*/  IMAD R7, R9, -0x6e5d, RZ ;  /* 0xffff91a309077824 */ /* 0x000fe200078e02ff */
[----:B------:R-:W-:Y:S01]  /*0190*/  ISETP.GE.AND P0, PT, R10, 0x384, PT ;  /* 0x000003840a00780c */ /* 0x000fe20003f06270 */
[----:B------:R-:W-:Y:S02]  /*01a0*/  IMAD R5, R5, -0x8c0, R3 ;  /* 0xfffff74005057824 */ /* 0x000fe400078e0203 */
[----:B------:R-:W-:Y:S01]  /*01b0*/  IMAD R22, R20, 0xa73, RZ ;  /* 0x00000a7314167824 */ /* 0x000fe200078e02ff */
[----:B------:R-:W-:Y:S01]  /*01c0*/  LEA.HI.SX32 R2, R7, R10, 0x10 ;  /* 0x0000000a07027211 */ /* 0x000fe200078f82ff */
[C---:B------:R-:W-:Y:S01]  /*01d0*/  VIADD R6, R5.reuse, 0xfffffc7c ;  /* 0xfffffc7c05067836 */ /* 0x040fe20000000000 */
[C---:B------:R-:W-:Y:S01]  /*01e0*/  PRMT R8, R5.reuse, 0x9910, RZ ;  /* 0x0000991005087816 */ /* 0x040fe200000000ff */
[----:B------:R-:W-:Y:S01]  /*01f0*/  VIADD R4, R5, 0xfffff8f8 ;  /* 0xfffff8f805047836 */ /* 0x000fe20000000000 */
[----:B------:R-:W-:-:S02]  /*0200*/  LOP3.LUT R0, R2, 0xffff, RZ, 0xc0, !PT ;  /* 0x0000ffff02007812 */ /* 0x000fc400078ec0ff */
[----:B------:R-:W-:Y:S01]  /*0210*/  PRMT R7, R2, 0x9910, RZ ;  /* 0x0000991002077816 */ /* 0x000fe200000000ff */
[----:B------:R-:W-:Y:S01]  /*0220*/  IMAD R12, R8, -0x6e5d, RZ ;  /* 0xffff91a3080c7824 */ /* 0x000fe200078e02ff */
[----:B------:R-:W-:Y:S01]  /*0230*/  SHF.R.U32.HI R2, RZ, 0xf, R0 ;  /* 0x0000000fff027819 */ /* 0x000fe20000011600 */
[----:B------:R-:W-:Y:S01]  /*0240*/  VIADD R0, R10, 0xfffffc7c ;  /* 0xfffffc7c0a007836 */ /* 0x000fe20000000000 */
[----:B------:R-:W-:Y:S02]  /*0250*/  PRMT R11, R6, 0x9910, RZ ;  /* 0x00009910060b7816 */ /* 0x000fe400000000ff */
[----:B------:R-:W-:Y:S02]  /*0260*/  LEA.HI.SX32 R3, R7, R2, 0x17 ;  /* 0x0000000207037211 */ /* 0x000fe400078fbaff */
[----:B------:R-:W-:Y:S01]  /*0270*/  PRMT R2, R0, 0x9910, RZ ;  /* 0x0000991000027816 */ /* 0x000fe200000000ff */
[----:B------:R-:W-:Y:S01]  /*0280*/  IMAD R21, R11, -0x6e5d, RZ ;  /* 0xffff91a30b157824 */ /* 0x000fe200078e02ff */
[----:B------:R-:W-:-:S02]  /*0290*/  LEA.HI.SX32 R12, R12, R5, 0x10 ;  /* 0x000000050c0c7211 */ /* 0x000fc400078f82ff */
[----:B------:R-:W-:Y:S01]  /*02a0*/  PRMT R7, R4, 0x9910, RZ ;  /* 0x0000991004077816 */ /* 0x000fe200000000ff */
[----:B------:R-:W-:Y:S01]  /*02b0*/  IMAD R13, R2, -0x6e5d, RZ ;  /* 0xffff91a3020d7824 */ /* 0x000fe200078e02ff */
[C---:B------:R-:W-:Y:S02]  /*02c0*/  LOP3.LUT R14, R12.reuse, 0xffff, RZ, 0xc0, !PT ;  /* 0x0000ffff0c0e7812 */ /* 0x040fe400078ec0ff */
[----:B------:R-:W-:Y:S01]  /*02d0*/  PRMT R19, R12, 0x9910, RZ ;  /* 0x000099100c137816 */ /* 0x000fe200000000ff */
[----:B------:R-:W-:Y:S01]  /*02e0*/  IMAD R24, R7, 0xa73, RZ ;  /* 0x00000a7307187824 */ /* 0x000fe200078e02ff */
[----:B------:R-:W-:Y:S02]  /*02f0*/  LEA.HI.SX32 R13, R13, R0, 0x10 ;  /* 0x000000000d0d7211 */ /* 0x000fe400078f82ff */
[----:B------:R-:W-:Y:S02]  /*0300*/  SHF.R.U32.HI R12, RZ, 0xf, R14 ;  /* 0x0000000fff0c7819 */ /* 0x000fe4000001160e */
[----:B------:R-:W-:-:S02]  /*0310*/  LOP3.LUT R16, R13, 0xffff, RZ, 0xc0, !PT ;  /* 0x0000ffff0d107812 */ /* 0x000fc400078ec0ff */
[----:B------:R-:W-:Y:S02]  /*0320*/  PRMT R18, R13, 0x9910, RZ ;  /* 0x000099100d127816 */ /* 0x000fe400000000ff */
[----:B------:R-:W-:Y:S02]  /*0330*/  SHF.R.U32.HI R13, RZ, 0xf, R16 ;  /* 0x0000000fff0d7819 */ /* 0x000fe40000011610 */
[----:B------:R-:W-:Y:S02]  /*0340*/  SHF.R.S32.HI R14, RZ, 0x10, R22 ;  /* 0x00000010ff0e7819 */ /* 0x000fe40000011416 */
[----:B------:R-:W-:Y:S02]  /*0350*/  LEA.HI.SX32 R16, R19, R12, 0x17 ;  /* 0x0000000c13107211 */ /* 0x000fe400078fbaff */
[----:B------:R-:W-:Y:S02]  /*0360*/  LEA.HI.SX32 R12, R21, R6, 0x10 ;  /* 0x00000006150c7211 */ /* 0x000fe400078f82ff */
[----:B------:R-:W-:-:S02]  /*0370*/  LOP3.LUT R21, R14, 0xffff, RZ, 0xc0, !PT ;  /* 0x0000ffff0e157812 */ /* 0x000fc400078ec0ff */
[C---:B------:R-:W-:Y:S02]  /*0380*/  LOP3.LUT R14, R12.reuse, 0xffff, RZ, 0xc0, !PT ;  /* 0x0000ffff0c0e7812 */ /* 0x040fe400078ec0ff */
[----:B------:R-:W-:Y:S02]  /*0390*/  SHF.R.U32.HI R21, RZ, 0xf, R21 ;  /* 0x0000000fff157819 */ /* 0x000fe40000011615 */
[----:B------:R-:W-:Y:S02]  /*03a0*/  PRMT R3, R3, 0x9910, RZ ;  /* 0x0000991003037816 */ /* 0x000fe400000000ff */
[----:B------:R-:W-:Y:S01]  /*03b0*/  PRMT R19, R12, 0x9910, RZ ;  /* 0x000099100c137816 */ /* 0x000fe200000000ff */
[----:B------:R-:W-:Y:S01]  /*03c0*/  IMAD.MOV.U32 R12, RZ, RZ, RZ ;  /* 0x000000ffff0c7224 */ /* 0x000fe200078e00ff */
[----:B------:R-:W-:Y:S02]  /*03d0*/  SHF.R.U32.HI R14, RZ, 0xf, R14 ;  /* 0x0000000fff0e7819 */ /* 0x000fe4000001160e */
[----:B------:R-:W-:-:S02]  /*03e0*/  LEA.HI.SX32 R18, R18, R13, 0x17 ;  /* 0x0000000d12127211 */ /* 0x000fc400078fbaff */
[----:B------:R-:W-:Y:S02]  /*03f0*/  SHF.R.S32.HI R13, RZ, 0x10, R24 ;  /* 0x00000010ff0d7819 */ /* 0x000fe40000011418 */
[----:B------:R-:W-:Y:S02]  /*0400*/  LEA.HI.SX32 R21, R22, R21, 0xd ;  /* 0x0000001516157211 */ /* 0x000fe400078f6aff */
[----:B------:R-:W-:Y:S01]  /*0410*/  PRMT R22, R16, 0x9910, RZ ;  /* 0x0000991010167816 */ /* 0x000fe200000000ff */
[----:B------:R-:W-:Y:S01]  /*0420*/  IMAD R16, R3, 0x384, RZ ;  /* 0x0000038403107824 */ /* 0x000fe200078e02ff */
[----:B------:R-:W-:Y:S02]  /*0430*/  LEA.HI.SX32 R14, R19, R14, 0x17 ;  /* 0x0000000e130e7211 */ /* 0x000fe400078fbaff */
[----:B------:R-:W-:Y:S01]  /*0440*/  SHF.R.S32.HI R19, RZ, 0xf, R2 ;  /* 0x0000000fff137819 */ /* 0x000fe20000011402 */
[----:B------:R-:W-:Y:S01]  /*0450*/  IMAD.MOV R23, RZ, RZ, -R16 ;  /* 0x000000ffff177224 */ /* 0x000fe200078e0a10 */
[----:B------:R-:W-:Y:S01]  /*0460*/  LOP3.LUT R13, R13, 0xffff, RZ, 0xc0, !PT ;  /* 0x0000ffff0d0d7812 */ /* 0x000fe200078ec0ff */
[----:B------:R-:W-:Y:S01]  /*0470*/  IMAD R16, R22, 0x384, RZ ;  /* 0x0000038416107824 */ /* 0x000fe200078e02ff */
[----:B------:R-:W-:Y:S01]  /*0480*/  LOP3.LUT R19, R19, 0xffff, RZ, 0xc0, !PT ;  /* 0x0000ffff13137812 */ /* 0x000fe200078ec0ff */
[----:B------:R-:W1:Y:S01]  /*0490*/  LDC.64 R2, c[0x0][0x210] ;  /* 0x00008400ff027b82 */ /* 0x000e620000000a00 */
[----:B------:R-:W-:Y:S01]  /*04a0*/  SHF.R.U32.HI R13, RZ, 0xf, R13 ;  /* 0x0000000fff0d7819 */ /* 0x000fe2000001160d */
[----:B------:R-:W-:Y:S01]  /*04b0*/  IMAD.MOV R22, RZ, RZ, -R16 ;  /* 0x000000ffff167224 */ /* 0x000fe200078e0a10 */
[----:B------:R-:W-:-:S02]  /*04c0*/  LEA.HI R19, R19, R0, RZ, 0x12 ;  /* 0x0000000013137211 */ /* 0x000fc400078f90ff */
[----:B------:R-:W-:Y:S02]  /*04d0*/  LEA.HI.SX32 R13, R24, R13, 0xd ;  /* 0x0000000d180d7211 */ /* 0x000fe400078f6aff */
[----:B------:R-:W-:Y:S02]  /*04e0*/  PRMT R24, R18, 0x9910, RZ ;  /* 0x0000991012187816 */ /* 0x000fe400000000ff */
[----:B------:R-:W-:Y:S02]  /*04f0*/  SHF.R.S32.HI R18, RZ, 0xf, R9 ;  /* 0x0000000fff127819 */ /* 0x000fe40000011409 */
[----:B------:R-:W-:Y:S02]  /*0500*/  PRMT R23, R23, 0x7710, RZ ;  /* 0x0000771017177816 */ /* 0x000fe400000000ff */
[----:B------:R-:W-:Y:S01]  /*0510*/  LOP3.LUT R9, R19, 0xfffc, RZ, 0xc0, !PT ;  /* 0x0000fffc13097812 */ /* 0x000fe200078ec0ff */
[----:B------:R-:W-:Y:S01]  /*0520*/  IMAD R19, R24, 0x384, RZ ;  /* 0x0000038418137824 */ /* 0x000fe200078e02ff */
[----:B------:R-:W-:Y:S01]  /*0530*/  PRMT R22, R22, 0x7710, RZ ;  /* 0x0000771016167816 */ /* 0x000fe200000000ff */
[----:B------:R-:W-:Y:S01]  /*0540*/  IMAD.IADD R16, R10, 0x1, R23 ;  /* 0x000000010a107824 */ /* 0x000fe200078e0217 */
[----:B------:R-:W-:Y:S01]  /*0550*/  LOP3.LUT R25, R18, 0xffff, RZ, 0xc0, !PT ;  /* 0x0000ffff12197812 */ /* 0x000fe200078ec0ff */
[----:B------:R-:W-:Y:S01]  /*0560*/  IMAD.MOV R24, RZ, RZ, -R9 ;  /* 0x000000ffff187224 */ /* 0x000fe200078e0a09 */
[----:B------:R-:W-:Y:S01]  /*0570*/  ISETP.LT.AND P0, PT, R17, 0x2300, !P0 ;  /* 0x000023001100780c */ /* 0x000fe20004701270 */
[----:B------:R-:W-:Y:S01]  /*0580*/  IMAD.IADD R9, R5, 0x1, R22 ;  /* 0x0000000105097824 */ /* 0x000fe200078e0216 */
[----:B------:R-:W-:Y:S01]  /*0590*/  PRMT R16, R16, 0x9910, RZ ;  /* 0x0000991010107816 */ /* 0x000fe200000000ff */
[----:B------:R-:W-:Y:S01]  /*05a0*/  IMAD.MOV R23, RZ, RZ, -R19 ;  /* 0x000000ffff177224 */ /* 0x000fe200078e0a13 */
[----:B------:R-:W-:-:S02]  /*05b0*/  ISETP.GE.U32.AND P1, PT, R0, 0x384, PT ;  /* 0x000003840000780c */ /* 0x000fc40003f26070 */
[----:B------:R-:W-:Y:S01]  /*05c0*/  PRMT R18, R9, 0x9910, RZ ;  /* 0x0000991009127816 */ /* 0x000fe200000000ff */
[----:B------:R-:W-:Y:S01]  /*05d0*/  IMAD R19, R27, 0x384, R16 ;  /* 0x000003841b137824 */ /* 0x000fe200078e0210 */
[----:B------:R-:W-:Y:S02]  /*05e0*/  PRMT R9, R24, 0x7710, RZ ;  /* 0x0000771018097816 */ /* 0x000fe400000000ff */
[----:B------:R-:W-:Y:S01]  /*05f0*/  PRMT R23, R23, 0x7710, RZ ;  /* 0x0000771017177816 */ /* 0x000fe200000000ff */
[----:B------:R-:W-:Y:S02]  /*0600*/  IMAD.MOV.U32 R16, RZ, RZ, R18 ;  /* 0x000000ffff107224 */ /* 0x000fe400078e0012 */
[----:B------:R-:W-:Y:S02]  /*0610*/  IMAD.IADD R22, R0, 0x1, R9 ;  /* 0x0000000100167824 */ /* 0x000fe400078e0209 */
[----:B------:R-:W-:Y:S01]  /*0620*/  IMAD R9, R27, 0x384, R16 ;  /* 0x000003841b097824 */ /* 0x000fe200078e0210 */
[----:B------:R-:W-:Y:S01]  /*0630*/  LEA.HI R16, R25, R10, RZ, 0x12 ;  /* 0x0000000a19107211 */ /* 0x000fe200078f90ff */
[----:B-1----:R-:W-:Y:S01]  /*0640*/  IMAD.WIDE R18, R19, 0x4, R2 ;  /* 0x0000000413127825 */ /* 0x002fe200078e0202 */
[----:B------:R-:W-:-:S02]  /*0650*/  SHF.R.S32.HI R24, RZ, 0xf, R8 ;  /* 0x0000000fff187819 */ /* 0x000fc40000011408 */
[----:B------:R-:W-:Y:S01]  /*0660*/  LOP3.LUT R16, R16, 0xfffc, RZ, 0xc0, !PT ;  /* 0x0000fffc10107812 */ /* 0x000fe200078ec0ff */
[----:B------:R-:W-:Y:S01]  /*0670*/  IMAD.IADD R23, R0, 0x1, R23 ;  /* 0x0000000100177824 */ /* 0x000fe200078e0217 */
[----:B------:R-:W-:Y:S01]  /*0680*/  LOP3.LUT R26, R24, 0xffff, RZ, 0xc0, !PT ;  /* 0x0000ffff181a7812 */ /* 0x000fe200078ec0ff */
[----:B------:R1:W2:Y:S01]  /*0690*/  @P0 LDG.E.EL R12, desc[UR4][R18.64] ;  /* 0x00000004120c0981 */ /* 0x0002a2000c2e1900 */
[----:B------:R-:W-:Y:S01]  /*06a0*/  SHF.R.S32.HI R24, RZ, 0xf, R11 ;  /* 0x0000000fff187819 */ /* 0x000fe2000001140b */
[----:B------:R-:W-:Y:S01]  /*06b0*/  IMAD.MOV R28, RZ, RZ, -R16 ;  /* 0x000000ffff1c7224 */ /* 0x000fe200078e0a10 */
[----:B------:R-:W-:Y:S01]  /*06c0*/  LEA.HI R16, R26, R5, RZ, 0x12 ;  /* 0x000000051a107211 */ /* 0x000fe200078f90ff */
[----:B------:R-:W-:Y:S01]  /*06d0*/  IMAD.WIDE R2, R9, 0x4, R2 ;  /* 0x0000000409027825 */ /* 0x000fe200078e0202 */
[----:B------:R-:W-:Y:S01]  /*06e0*/  LOP3.LUT R25, R24, 0xffff, RZ, 0xc0, !PT ;  /* 0x0000ffff18197812 */ /* 0x000fe200078ec0ff */
[----:B------:R-:W3:Y:S01]  /*06f0*/  LDC.64 R8, c[0x0][0x218] ;  /* 0x00008600ff087b82 */ /* 0x000ee20000000a00 */
[----:B------:R-:W-:Y:S01]  /*0700*/  PRMT R24, R14, 0x9910, RZ ;  /* 0x000099100e187816 */ /* 0x000fe200000000ff */
[----:B------:R-:W-:Y:S01]  /*0710*/  IMAD.MOV.U32 R11, RZ, RZ, RZ ;  /* 0x000000ffff0b7224 */ /* 0x000fe200078e00ff */
[----:B------:R-:W-:-:S02]  /*0720*/  LOP3.LUT R16, R16, 0xfffc, RZ, 0xc0, !PT ;  /* 0x0000fffc10107812 */ /* 0x000fc400078ec0ff */
[----:B-1----:R-:W-:Y:S02]  /*0730*/  PRMT R19, R28, 0x7710, RZ ;  /* 0x000077101c137816 */ /* 0x002fe400000000ff */
[----:B------:R-:W-:Y:S01]  /*0740*/  LEA.HI R18, R25, R6, RZ, 0x12 ;  /* 0x0000000619127211 */ /* 0x000fe200078f90ff */
[----:B------:R1:W4:Y:S02]  /*0750*/  @P0 LDG.E.EL R11, desc[UR4][R2.64] ;  /* 0x00000004020b0981 */ /* 0x000324000c2e1900 */
[----:B------:R-:W-:Y:S02]  /*0760*/  IMAD.IADD R14, R10, 0x1, R19 ;  /* 0x000000010a0e7824 */ /* 0x000fe400078e0213 */
[----:B------:R-:W-:Y:S01]  /*0770*/  IMAD.MOV.U32 R19, RZ, RZ, R24 ;  /* 0x000000ffff137224 */ /* 0x000fe200078e0018 */
[----:B------:R-:W-:Y:S01]  /*0780*/  LOP3.LUT R18, R18, 0xfffc, RZ, 0xc0, !PT ;  /* 0x0000fffc12127812 */ /* 0x000fe200078ec0ff */
[----:B------:R-:W-:Y:S01]  /*0790*/  IMAD.MOV R24, RZ, RZ, -R16 ;  /* 0x000000ffff187224 */ /* 0x000fe200078e0a10 */
[----:B------:R-:W-:Y:S01]  /*07a0*/  PRMT R25, R14, 0x9910, RZ ;  /* 0x000099100e197816 */ /* 0x000fe200000000ff */
[----:B------:R-:W-:-:S02]  /*07b0*/  IMAD R14, R19, 0x384, RZ ;  /* 0x00000384130e7824 */ /* 0x000fc400078e02ff */
[----:B------:R-:W-:Y:S01]  /*07c0*/  IMAD.MOV R29, RZ, RZ, -R18 ;  /* 0x000000ffff1d7224 */ /* 0x000fe200078e0a12 */
[----:B------:R-:W-:Y:S01]  /*07d0*/  PRMT R24, R24, 0x7710, RZ ;  /* 0x0000771018187816 */ /* 0x000fe200000000ff */
[----:B------:R-:W-:Y:S01]  /*07e0*/  IMAD.MOV R14, RZ, RZ, -R14 ;  /* 0x000000ffff0e7224 */ /* 0x000fe200078e0a0e */
[----:B------:R-:W5:Y:S02]  /*07f0*/  LDC.64 R18, c[0x0][0x220] ;  /* 0x00008800ff127b82 */ /* 0x000f640000000a00 */
[----:B------:R-:W-:Y:S01]  /*0800*/  PRMT R29, R29, 0x7710, RZ ;  /* 0x000077101d1d7816 */ /* 0x000fe200000000ff */
[----:B-1----:R-:W-:Y:S01]  /*0810*/  IMAD.IADD R2, R5, 0x1, R24 ;  /* 0x0000000105027824 */ /* 0x002fe200078e0218 */
[----:B------:R-:W-:-:S03]  /*0820*/  PRMT R3, R14, 0x7710, RZ ;  /* 0x000077100e037816 */ /* 0x000fc600000000ff */
[----:B------:R-:W-:Y:S01]  /*0830*/  IMAD.IADD R26, R6, 0x1, R29 ;  /* 0x00000001061a7824 */ /* 0x000fe200078e021d */
[----:B------:R-:W-:Y:S01]  /*0840*/  PRMT R31, R2, 0x9910, RZ ;  /* 0x00009910021f7816 */ /* 0x000fe200000000ff */
[----:B------:R-:W-:Y:S02]  /*0850*/  IMAD.IADD R6, R6, 0x1, R3 ;  /* 0x0000000106067824 */ /* 0x000fe400078e0203 */
[----:B------:R-:W1:Y:S01]  /*0860*/  LDC.64 R2, c[0x0][0x228] ;  /* 0x00008a00ff027b82 */ /* 0x000e620000000a00 */
[----:B------:R-:W-:Y:S01]  /*0870*/  PRMT R23, R23, 0x9910, RZ ;  /* 0x0000991017177816 */ /* 0x000fe200000000ff */
[----:B------:R-:W-:Y:S01]  /*0880*/  IMAD.MOV.U32 R16, RZ, RZ, RZ ;  /* 0x000000ffff107224 */ /* 0x000fe200078e00ff */
[----:B------:R-:W-:Y:S01]  /*0890*/  PRMT R28, R6, 0x9910, RZ ;  /* 0x00009910061c7816 */ /* 0x000fe200000000ff */
[----:B---3--:R-:W-:Y:S01]  /*08a0*/  IMAD.WIDE R24, R25, 0x4, R8 ;  /* 0x0000000419187825 */ /* 0x008fe200078e0208 */
[----:B------:R-:W-:-:S03]  /*08b0*/  ISETP.LT.AND P4, PT, R17, 0x2300, !P1 ;  /* 0x000023001100780c */ /* 0x000fc60004f81270 */
[----:B------:R-:W-:Y:S01]  /*08c0*/  IMAD.MOV.U32 R6, RZ, RZ, R23 ;  /* 0x000000ffff067224 */ /* 0x000fe200078e0017 */
[----:B------:R3:W2:Y:S01]  /*08d0*/  @P0 LDG.E.EL R16, desc[UR4][R24.64] ;  /* 0x0000000418100981 */ /* 0x0006a2000c2e1900 */
[----:B------:R-:W-:Y:S01]  /*08e0*/  IMAD.WIDE R30, R31, 0x4, R8 ;  /* 0x000000041f1e7825 */ /* 0x000fe200078e0208 */
[----:B------:R-:W-:-:S03]  /*08f0*/  PRMT R23, R22, 0x9910, RZ ;  /* 0x0000991016177816 */ /* 0x000fc600000000ff */
[C---:B------:R-:W-:Y:S02]  /*0900*/  IMAD R9, R27.reuse, 0x384, R6 ;  /* 0x000003841b097824 */ /* 0x040fe400078e0206 */
[----:B---3--:R-:W-:Y:S02]  /*0910*/  IMAD R25, R27, 0x384, R28 ;  /* 0x000003841b197824 */ /* 0x008fe400078e021c */
[----:B-----5:R-:W-:-:S04]  /*0920*/  IMAD.WIDE R8, R9, 0x4, R18 ;  /* 0x0000000409087825 */ /* 0x020fc800078e0212 */
[----:B------:R-:W-:Y:S01]  /*0930*/  IMAD.WIDE R24, R25, 0x4, R18 ;  /* 0x0000000419187825 */ /* 0x000fe200078e0212 */
[----:B------:R-:W-:-:S03]  /*0940*/  PRMT R19, R26, 0x9910, RZ ;  /* 0x000099101a137816 */ /* 0x000fc600000000ff */
[----:B------:R-:W-:Y:S02]  /*0950*/  IMAD.MOV.U32 R26, RZ, RZ, RZ ;  /* 0x000000ffff1a7224 */ /* 0x000fe400078e00ff */
[----:B-1----:R-:W-:-:S05]  /*0960*/  IMAD.WIDE R22, R23, 0x4, R2 ;  /* 0x0000000417167825 */ /* 0x002fca00078e0202 */
[----:B------:R-:W3:Y:S01]  /*0970*/  @P4 LDG.E.EL R26, desc[UR4][R22.64] ;  /* 0x00000004161a4981 */ /* 0x000ee2000c2e1900 */
[----:B------:R-:W-:-:S06]  /*0980*/  IMAD.MOV.U32 R6, RZ, RZ, RZ ;  /* 0x000000ffff067224 */ /* 0x000fcc00078e00ff */
[----:B------:R1:W5:Y:S01]  /*0990*/  @P4 LDG.E.EL R6, desc[UR4][R8.64] ;  /* 0x0000000408064981 */ /* 0x000362000c2e1900 */
[----:B------:R-:W-:Y:S02]  /*09a0*/  PRMT R21, R21, 0x9910, RZ ;  /* 0x0000991015157816 */ /* 0x000fe400000000ff */
[----:B------:R-:W-:-:S03]  /*09b0*/  SHF.R.S32.HI R20, RZ, 0xf, R20 ;  /* 0x0000000fff147819 */ /* 0x000fc60000011414 */
[----:B------:R-:W-:Y:S01]  /*09c0*/  IMAD R21, R21, 0xc4, RZ ;  /* 0x000000c415157824 */ /* 0x000fe200078e02ff */
[----:B------:R-:W-:Y:S01]  /*09d0*/  LOP3.LUT R20, R20, 0xffff, RZ, 0xc0, !PT ;  /* 0x0000ffff14147812 */ /* 0x000fe200078ec0ff */
[----:B------:R-:W-:Y:S01]  /*09e0*/  IMAD.MOV.U32 R14, RZ, RZ, RZ ;  /* 0x000000ffff0e7224 */ /* 0x000fe200078e00ff */
[----:B------:R-:W-:Y:S01]  /*09f0*/  PRMT R13, R13, 0x9910, RZ ;  /* 0x000099100d0d7816 */ /* 0x000fe200000000ff */
[----:B------:R-:W-:Y:S01]  /*0a00*/  IMAD.MOV R21, RZ, RZ, -R21 ;  /* 0x000000ffff157224 */ /* 0x000fe200078e0a15 */
[----:B-1----:R-:W-:-:S03]  /*0a10*/  LEA.HI R9, R20, R15, RZ, 0x12 ;  /* 0x0000000f14097211 */ /* 0x002fc600078f90ff */
[----:B------:R-:W-:Y:S01]  /*0a20*/  IMAD R13, R13, 0xc4, RZ ;  /* 0x000000c40d0d7824 */ /* 0x000fe200078e02ff */
[----:B------:R-:W-:Y:S01]  /*0a30*/  PRMT R8, R21, 0x7710, RZ ;  /* 0x0000771015087816 */ /* 0x000fe200000000ff */
[----:B------:R1:W2:Y:S01]  /*0a40*/  @P0 LDG.E.EL R14, desc[UR4][R30.64] ;  /* 0x000000041e0e0981 */ /* 0x0002a2000c2e1900 */
[----:B------:R-:W-:Y:S01]  /*0a50*/  LOP3.LUT R20, R9, 0xfffc, RZ, 0xc0, !PT ;  /* 0x0000fffc09147812 */ /* 0x000fe200078ec0ff */
[----:B------:R-:W-:Y:S02]  /*0a60*/  IMAD.MOV.U32 R29, RZ, RZ, RZ ;  /* 0x000000ffff1d7224 */ /* 0x000fe400078e00ff */
[----:B------:R-:W-:Y:S02]  /*0a70*/  IMAD.MOV R13, RZ, RZ, -R13 ;  /* 0x000000ffff0d7224 */ /* 0x000fe400078e0a0d */
[----:B------:R-:W-:Y:S02]  /*0a80*/  IMAD.IADD R8, R15, 0x1, R8 ;  /* 0x000000010f087824 */ /* 0x000fe400078e0208 */
[----:B-1----:R-:W-:Y:S01]  /*0a90*/  IMAD.WIDE R30, R19, 0x4, R2 ;  /* 0x00000004131e7825 */ /* 0x002fe200078e0202 */
[----:B------:R1:W2:Y:S01]  /*0aa0*/  @P4 LDG.E.EL R29, desc[UR4][R24.64] ;  /* 0x00000004181d4981 */ /* 0x0002a2000c2e1900 */
[----:B------:R-:W1:Y:S02]  /*0ab0*/  LDC.64 R18, c[0x0][0x230] ;  /* 0x00008c00ff127b82 */ /* 0x000e640000000a00 */
[----:B------:R-:W-:Y:S01]  /*0ac0*/  IMAD.MOV R20, RZ, RZ, -R20 ;  /* 0x000000ffff147224 */ /* 0x000fe200078e0a14 */
[----:B------:R-:W-:Y:S01]  /*0ad0*/  PRMT R13, R13, 0x7710, RZ ;  /* 0x000077100d0d7816 */ /* 0x000fe200000000ff */
[----:B------:R-:W-:Y:S01]  /*0ae0*/  VIADD R9, R10, 0xfffff834 ;  /* 0xfffff8340a097836 */ /* 0x000fe20000000000 */
[----:B------:R-:W-:-:S02]  /*0af0*/  PRMT R8, R8, 0x9910, RZ ;  /* 0x0000991008087816 */ /* 0x000fc400000000ff */
[----:B------:R-:W-:Y:S02]  /*0b00*/  CS2R R2, SRZ ;  /* 0x0000000000027805 */ /* 0x000fe4000001ff00 */
[----:B-1----:R-:W-:Y:S02]  /*0b10*/  PRMT R24, R20, 0x7710, RZ ;  /* 0x0000771014187816 */ /* 0x002fe400000000ff */
[----:B------:R-:W-:Y:S01]  /*0b20*/  SHF.R.S32.HI R20, RZ, 0xf, R7 ;  /* 0x0000000fff147819 */ /* 0x000fe20000011407 */
[----:B------:R-:W-:Y:S01]  /*0b30*/  IMAD.IADD R7, R4, 0x1, R13 ;  /* 0x0000000104077824 */ /* 0x000fe200078e020d */
[----:B------:R-:W-:Y:S01]  /*0b40*/  ISETP.GE.U32.AND P1, PT, R15, 0xc4, PT ;  /* 0x000000c40f00780c */ /* 0x000fe20003f26070 */
[----:B------:R-:W-:Y:S01]  /*0b50*/  IMAD R23, R27, 0xc4, R8 ;  /* 0x000000c41b177824 */ /* 0x000fe200078e0208 */
[----:B------:R-:W-:Y:S01]  /*0b60*/  PRMT R8, R9, 0x9910, RZ ;  /* 0x0000991009087816 */ /* 0x000fe200000000ff */
[----:B------:R1:W2:Y:S01]  /*0b70*/  @P4 LDG.E.EL R2, desc[UR4][R30.64] ;  /* 0x000000041e024981 */ /* 0x0002a2000c2e1900 */
[----:B------:R-:W-:Y:S01]  /*0b80*/  LOP3.LUT R25, R20, 0xffff, RZ, 0xc0, !PT ;  /* 0x0000ffff14197812 */ /* 0x000fe200078ec0ff */
[----:B------:R-:W-:Y:S01]  /*0b90*/  IMAD.IADD R13, R15, 0x1, R24 ;  /* 0x000000010f0d7824 */ /* 0x000fe200078e0218 */
[----:B------:R-:W-:Y:S01]  /*0ba0*/  ISETP.LT.AND P3, PT, R17, 0x2300, !P1 ;  /* 0x000023001100780c */ /* 0x000fe20004f61270 */
[----:B------:R-:W1:Y:S01]  /*0bb0*/  LDC.64 R20, c[0x0][0x238] ;  /* 0x00008e00ff147b82 */ /* 0x000e620000000a00 */
[----:B------:R-:W-:-:S02]  /*0bc0*/  PRMT R24, R7, 0x9910, RZ ;  /* 0x0000991007187816 */ /* 0x000fc400000000ff */
[----:B------:R-:W-:Y:S01]  /*0bd0*/  LEA.HI R7, R25, R4, RZ, 0x12 ;  /* 0x0000000419077211 */ /* 0x000fe200078f90ff */
[----:B-1----:R-:W-:-:S03]  /*0be0*/  IMAD R30, R8, 0xa73, RZ ;  /* 0x00000a73081e7824 */ /* 0x002fc600078e02ff */
[----:B------:R-:W-:Y:S01]  /*0bf0*/  LOP3.LUT R25, R7, 0xfffc, RZ, 0xc0, !PT ;  /* 0x0000fffc07197812 */ /* 0x000fe200078ec0ff */
[----:B0-----:R-:W-:Y:S01]  /*0c00*/  IMAD.WIDE R22, R23, 0x4, R18 ;  /* 0x0000000417167825 */ /* 0x001fe200078e0212 */
[----:B------:R-:W-:-:S03]  /*0c10*/  SHF.R.S32.HI R28, RZ, 0x10, R30 ;  /* 0x00000010ff1c7819 */ /* 0x000fc6000001141e */
[----:B------:R-:W-:Y:S01]  /*0c20*/  IMAD R7, R27, 0xc4, R24 ;  /* 0x000000c41b077824 */ /* 0x000fe200078e0218 */
[----:B------:R0:W2:Y:S01]  /*0c30*/  @P3 LDG.E.EL R3, desc[UR4][R22.64] ;  /* 0x0000000416033981 */ /* 0x0000a2000c2e1900 */
[----:B------:R-:W-:Y:S01]  /*0c40*/  IMAD.MOV R25, RZ, RZ, -R25 ;  /* 0x000000ffff197224 */ /* 0x000fe200078e0a19 */
[----:B------:R-:W-:Y:S02]  /*0c50*/  LOP3.LUT R28, R28, 0xffff, RZ, 0xc0, !PT ;  /* 0x0000ffff1c1c7812 */ /* 0x000fe400078ec0ff */
[----:B------:R-:W-:Y:S01]  /*0c60*/  PRMT R13, R13, 0x9910, RZ ;  /* 0x000099100d0d7816 */ /* 0x000fe200000000ff */
[----:B0-----:R-:W-:Y:S01]  /*0c70*/  IMAD.WIDE R22, R7, 0x4, R18 ;  /* 0x0000000407167825 */ /* 0x001fe200078e0212 */
[----:B------:R-:W-:Y:S02]  /*0c80*/  SHF.R.U32.HI R7, RZ, 0xf, R28 ;  /* 0x0000000fff077819 */ /* 0x000fe4000001161c */
[----:B------:R-:W-:Y:S02]  /*0c90*/  PRMT R19, R25, 0x7710, RZ ;  /* 0x0000771019137816 */ /* 0x000fe400000000ff */
[----:B------:R-:W-:Y:S01]  /*0ca0*/  LEA.HI.SX32 R7, R30, R7, 0xd ;  /* 0x000000071e077211 */ /* 0x000fe200078f6aff */
[----:B------:R0:W2:Y:S02]  /*0cb0*/  @P3 LDG.E.EL R35, desc[UR4][R22.64] ;  /* 0x0000000416233981 */ /* 0x0000a4000c2e1900 */
[----:B------:R-:W-:Y:S01]  /*0cc0*/  IMAD.IADD R4, R4, 0x1, R19 ;  /* 0x0000000104047824 */ /* 0x000fe200078e0213 */
[----:B------:R-:W-:Y:S01]  /*0cd0*/  PRMT R24, R7, 0x9910, RZ ;  /* 0x0000991007187816 */ /* 0x000fe200000000ff */
[----:B------:R-:W-:-:S02]  /*0ce0*/  IMAD.MOV.U32 R19, RZ, RZ, R13 ;  /* 0x000000ffff137224 */ /* 0x000fc400078e000d */
[----:B------:R-:W-:Y:S01]  /*0cf0*/  VIADD R7, R5, 0xfffff834 ;  /* 0xfffff83405077836 */ /* 0x000fe20000000000 */
[----:B------:R-:W-:Y:S01]  /*0d00*/  PRMT R13, R4, 0x9910, RZ ;  /* 0x00009910040d7816 */ /* 0x000fe200000000ff */
[----:B------:R-:W-:Y:S01]  /*0d10*/  IMAD.WIDE R18, R19, 0x4, R20 ;  /* 0x0000000413127825 */ /* 0x000fe200078e0214 */
[----:B------:R-:W-:Y:S01]  /*0d20*/  SHF.R.S32.HI R8, RZ, 0xf, R8 ;  /* 0x0000000fff087819 */ /* 0x000fe20000011408 */
[----:B0-----:R-:W0:Y:S01]  /*0d30*/  LDC.64 R22, c[0x0][0x240] ;  /* 0x00009000ff167b82 */ /* 0x001e220000000a00 */
[----:B------:R-:W-:Y:S01]  /*0d40*/  PRMT R25, R7, 0x9910, RZ ;  /* 0x0000991007197816 */ /* 0x000fe200000000ff */
[----:B------:R-:W-:Y:S01]  /*0d50*/  IMAD.WIDE R20, R13, 0x4, R20 ;  /* 0x000000040d147825 */ /* 0x000fe200078e0214 */
[----:B------:R1:W2:Y:S03]  /*0d60*/  @P3 LDG.E.EL R36, desc[UR4][R18.64] ;  /* 0x0000000412243981 */ /* 0x0002a6000c2e1900 */
[----:B------:R-:W-:-:S02]  /*0d70*/  IMAD R13, R24, 0xc4, RZ ;  /* 0x000000c4180d7824 */ /* 0x000fc400078e02ff */
[----:B------:R-:W-:Y:S02]  /*0d80*/  IMAD.MOV.U32 R24, RZ, RZ, R25 ;  /* 0x000000ffff187224 */ /* 0x000fe400078e0019 */
[----:B------:R-:W-:Y:S02]  /*0d90*/  IMAD.MOV R13, RZ, RZ, -R13 ;  /* 0x000000ffff0d7224 */ /* 0x000fe400078e0a0d */
[----:B------:R-:W-:-:S03]  /*0da0*/  IMAD R30, R24, 0xa73, RZ ;  /* 0x00000a73181e7824 */ /* 0x000fc600078e02ff */
[----:B------:R-:W-:Y:S02]  /*0db0*/  PRMT R28, R13, 0x7710, RZ ;  /* 0x000077100d1c7816 */ /* 0x000fe400000000ff */
[----:B-1----:R-:W-:-:S03]  /*0dc0*/  SHF.R.S32.HI R18, RZ, 0x10, R30 ;  /* 0x00000010ff127819 */ /* 0x002fc6000001141e */
[----:B------:R-:W-:Y:S01]  /*0dd0*/  IMAD.IADD R13, R9, 0x1, R28 ;  /* 0x00000001090d7824 */ /* 0x000fe200078e021c */
[----:B------:R-:W-:Y:S01]  /*0de0*/  LOP3.LUT R18, R18, 0xffff, RZ, 0xc0, !PT ;  /* 0x0000ffff12127812 */ /* 0x000fe200078ec0ff */
[----:B------:R-:W-:-:S03]  /*0df0*/  IMAD.MOV.U32 R4, RZ, RZ, RZ ;  /* 0x000000ffff047224 */ /* 0x000fc600078e00ff */
[----:B------:R-:W-:Y:S02]  /*0e00*/  PRMT R19, R13, 0x9910, RZ ;  /* 0x000099100d137816 */ /* 0x000fe400000000ff */
[----:B------:R-:W-:Y:S01]  /*0e10*/  SHF.R.U32.HI R13, RZ, 0xf, R18 ;  /* 0x0000000fff0d7819 */ /* 0x000fe20000011612 */
[----:B------:R1:W2:Y:S03]  /*0e20*/  @P3 LDG.E.EL R4, desc[UR4][R20.64] ;  /* 0x0000000414043981 */ /* 0x0002a6000c2e1900 */
[----:B-1----:R-:W-:-:S04]  /*0e30*/  LEA.HI.SX32 R20, R30, R13, 0xd ;  /* 0x0000000d1e147211 */ /* 0x002fc800078f6aff */
[----:B------:R-:W-:Y:S02]  /*0e40*/  PRMT R21, R20, 0x9910, RZ ;  /* 0x0000991014157816 */ /* 0x000fe400000000ff */
[----:B------:R-:W-:-:S03]  /*0e50*/  LOP3.LUT R20, R8, 0xffff, RZ, 0xc0, !PT ;  /* 0x0000ffff08147812 */ /* 0x000fc600078ec0ff */
[----:B------:R-:W-:-:S04]  /*0e60*/  IMAD.MOV.U32 R8, RZ, RZ, R21 ;  /* 0x000000ffff087224 */ /* 0x000fc800078e0015 */
[----:B------:R-:W-:Y:S01]  /*0e70*/  IMAD R8, R8, 0xc4, RZ ;  /* 0x000000c408087824 */ /* 0x000fe200078e02ff */
[----:B------:R-:W-:-:S03]  /*0e80*/  P2R R37, PR, RZ, 0x1 ;  /* 0x00000001ff257803 */ /* 0x000fc60000000000 */
[----:B------:R-:W-:Y:S01]  /*0e90*/  IMAD.MOV R8, RZ, RZ, -R8 ;  /* 0x000000ffff087224 */ /* 0x000fe200078e0a08 */
[----:B------:R-:W-:Y:S02]  /*0ea0*/  ISETP.GE.U32.AND P0, PT, R9, 0xc4, PT ;  /* 0x000000c40900780c */ /* 0x000fe40003f06070 */
[----:B------:R-:W-:Y:S02]  /*0eb0*/  SHF.R.S32.HI R24, RZ, 0xf, R24 ;  /* 0x0000000fff187819 */ /* 0x000fe40000011418 */
[----:B------:R-:W-:Y:S01]  /*0ec0*/  PRMT R8, R8, 0x7710, RZ ;  /* 0x0000771008087816 */ /* 0x000fe200000000ff */
[----:B------:R-:W-:Y:S01]  /*0ed0*/  IMAD.MOV.U32 R18, RZ, RZ, R19 ;  /* 0x000000ffff127224 */ /* 0x000fe200078e0013 */
[----:B------:R-:W-:Y:S02]  /*0ee0*/  ISETP.LT.AND P2, PT, R17, 0x2300, !P0 ;  /* 0x000023001100780c */ /* 0x000fe40004741270 */
[----:B------:R-:W-:Y:S01]  /*0ef0*/  LOP3.LUT R24, R24, 0xffff, RZ, 0xc0, !PT ;  /* 0x0000ffff18187812 */ /* 0x000fe200078ec0ff */
[----:B------:R-:W-:-:S02]  /*0f00*/  IMAD.IADD R8, R7, 0x1, R8 ;  /* 0x0000000107087824 */ /* 0x000fc400078e0208 */
[----:B------:R-:W-:Y:S01]  /*0f10*/  IMAD R19, R27, 0xc4, R18 ;  /* 0x000000c41b137824 */ /* 0x000fe200078e0212 */
[----:B------:R-:W-:Y:S01]  /*0f20*/  LEA.HI R21, R24, R7, RZ, 0x12 ;  /* 0x0000000718157211 */ /* 0x000fe200078f90ff */
[----:B------:R-:W-:Y:S01]  /*0f30*/  IMAD.MOV.U32 R13, RZ, RZ, RZ ;  /* 0x000000ffff0d7224 */ /* 0x000fe200078e00ff */
[----:B------:R-:W-:Y:S01]  /*0f40*/  PRMT R8, R8, 0x9910, RZ ;  /* 0x0000991008087816 */ /* 0x000fe200000000ff */
[----:B0-----:R-:W-:Y:S01]  /*0f50*/  IMAD.WIDE R18, R19, 0x4, R22 ;  /* 0x0000000413127825 */ /* 0x001fe200078e0216 */
[----:B------:R-:W-:Y:S02]  /*0f60*/  LOP3.LUT R24, R21, 0xfffc, RZ, 0xc0, !PT ;  /* 0x0000fffc15187812 */ /* 0x000fe400078ec0ff */
[----:B------:R-:W-:Y:S01]  /*0f70*/  LEA.HI R20, R20, R9, RZ, 0x12 ;  /* 0x0000000914147211 */ /* 0x000fe200078f90ff */
[----:B------:R-:W-:Y:S01]  /*0f80*/  IMAD R21, R27, 0xc4, R8 ;  /* 0x000000c41b157824 */ /* 0x000fe200078e0208 */
[----:B------:R0:W2:Y:S01]  /*0f90*/  @P2 LDG.E.EL R13, desc[UR4][R18.64] ;  /* 0x00000004120d2981 */ /* 0x0000a2000c2e1900 */
[----:B------:R-:W-:Y:S01]  /*0fa0*/  IMAD.MOV R8, RZ, RZ, -R24 ;  /* 0x000000ffff087224 */ /* 0x000fe200078e0a18 */
[----:B------:R-:W-:-:S04]  /*0fb0*/  LOP3.LUT R20, R20, 0xfffc, RZ, 0xc0, !PT ;  /* 0x0000fffc14147812 */ /* 0x000fc800078ec0ff */
[----:B------:R-:W-:Y:S01]  /*0fc0*/  PRMT R8, R8, 0x7710, RZ ;  /* 0x0000771008087816 */ /* 0x000fe200000000ff */
[----:B0-----:R-:W0:Y:S01]  /*0fd0*/  LDC.64 R18, c[0x0][0x248] ;  /* 0x00009200ff127b82 */ /* 0x001e220000000a00 */
[----:B------:R-:W-:-:S03]  /*0fe0*/  IMAD.MOV R20, RZ, RZ, -R20 ;  /* 0x000000ffff147224 */ /* 0x000fc600078e0a14 */
[----:B------:R-:W-:Y:S02]  /*0ff0*/  IMAD.IADD R7, R7, 0x1, R8 ;  /* 0x0000000107077824 */ /* 0x000fe400078e0208 */
[----:B------:R-:W-:Y:S01]  /*1000*/  PRMT R20, R20, 0x7710, RZ ;  /* 0x0000771014147816 */ /* 0x000fe200000000ff */
[----:B------:R-:W-:Y:S02]  /*1010*/  IMAD.WIDE R22, R21, 0x4, R22 ;  /* 0x0000000415167825 */ /* 0x000fe400078e0216 */
[----:B------:R-:W-:Y:S02]  /*1020*/  PRMT R8, R7, 0x9910, RZ ;  /* 0x0000991007087816 */ /* 0x000fe400000000ff */
[----:B------:R-:W-:Y:S01]  /*1030*/  IMAD.IADD R20, R9, 0x1, R20 ;  /* 0x0000000109147824 */ /* 0x000fe200078e0214 */
[----:B------:R1:W2:Y:S01]  /*1040*/  @P2 LDG.E.EL R33, desc[UR4][R22.64] ;  /* 0x0000000416212981 */ /* 0x0002a2000c2e1900 */
[----:B------:R-:W-:Y:S02]  /*1050*/  VIADD R7, R5, 0xfffff770 ;  /* 0xfffff77005077836 */ /* 0x000fe40000000000 */
[----:B------:R-:W-:Y:S01]  /*1060*/  VIADD R30, R10, 0xfffff770 ;  /* 0xfffff7700a1e7836 */ /* 0x000fe20000000000 */
[----:B------:R-:W-:Y:S01]  /*1070*/  PRMT R21, R20, 0x9910, RZ ;  /* 0x0000991014157816 */ /* 0x000fe200000000ff */
[----:B------:R-:W-:Y:S01]  /*1080*/  IMAD.MOV.U32 R5, RZ, RZ, R8 ;  /* 0x000000ffff057224 */ /* 0x000fe200078e0008 */
[----:B-1----:R-:W-:-:S03]  /*1090*/  PRMT R23, R7, 0x9910, RZ ;  /* 0x0000991007177816 */ /* 0x002fc600000000ff */
[----:B0-----:R-:W-:Y:S01]  /*10a0*/  IMAD.WIDE R20, R21, 0x4, R18 ;  /* 0x0000000415147825 */ /* 0x001fe200078e0212 */
[----:B------:R-:W-:-:S03]  /*10b0*/  PRMT R22, R30, 0x9910, RZ ;  /* 0x000099101e167816 */ /* 0x000fc600000000ff */
[----:B------:R-:W-:Y:S01]  /*10c0*/  IMAD R8, R23, 0xe39, RZ ;  /* 0x00000e3917087824 */ /* 0x000fe200078e02ff */
[----:B------:R0:W2:Y:S04]  /*10d0*/  @P2 LDG.E.EL R34, desc[UR4][R20.64] ;  /* 0x0000000414222981 */ /* 0x0000a8000c2e1900 */
[----:B------:R-:W-:Y:S01]  /*10e0*/  SHF.R.S32.HI R8, RZ, 0x10, R8 ;  /* 0x00000010ff087819 */ /* 0x000fe20000011408 */
[----:B------:R-:W-:-:S04]  /*10f0*/  IMAD.WIDE R18, R5, 0x4, R18 ;  /* 0x0000000405127825 */ /* 0x000fc800078e0212 */
[----:B0-----:R-:W-:Y:S01]  /*1100*/  IMAD R20, R22, 0xe39, RZ ;  /* 0x00000e3916147824 */ /* 0x001fe200078e02ff */
[----:B------:R-:W-:Y:S01]  /*1110*/  LOP3.LUT R25, R8, 0xffff, RZ, 0xc0, !PT ;  /* 0x0000ffff08197812 */ /* 0x000fe200078ec0ff */
[----:B------:R-:W-:-:S03]  /*1120*/  IMAD.MOV.U32 R5, RZ, RZ, RZ ;  /* 0x000000ffff057224 */ /* 0x000fc600078e00ff */
[----:B------:R-:W-:Y:S02]  /*1130*/  SHF.R.S32.HI R8, RZ, 0x10, R20 ;  /* 0x00000010ff087819 */ /* 0x000fe40000011414 */
[----:B------:R-:W-:Y:S01]  /*1140*/  SHF.R.S32.HI R21, RZ, 0xf, R23 ;  /* 0x0000000fff157819 */ /* 0x000fe20000011417 */
[----:B------:R0:W2:Y:S01]  /*1150*/  @P2 LDG.E.EL R5, desc[UR4][R18.64] ;  /* 0x0000000412052981 */ /* 0x0000a2000c2e1900 */
[----:B------:R-:W-:Y:S02]  /*1160*/  LOP3.LUT R23, R8, 0xffff, RZ, 0xc0, !PT ;  /* 0x0000ffff08177812 */ /* 0x000fe400078ec0ff */
[----:B------:R-:W-:Y:S02]  /*1170*/  SHF.R.U32.HI R20, RZ, 0x1, R25 ;  /* 0x00000001ff147819 */ /* 0x000fe40000011619 */
[----:B------:R-:W-:Y:S02]  /*1180*/  SHF.R.U32.HI R8, RZ, 0x1, R23 ;  /* 0x00000001ff087819 */ /* 0x000fe40000011617 */
[----:B------:R-:W-:-:S02]  /*1190*/  LEA.HI R20, R25, R20, RZ, 0x11 ;  /* 0x0000001419147211 */ /* 0x000fc400078f88ff */
[----:B0-----:R-:W-:Y:S02]  /*11a0*/  LOP3.LUT R18, R21, 0xffff, RZ, 0xc0, !PT ;  /* 0x0000ffff15127812 */ /* 0x001fe400078ec0ff */
[----:B------:R-:W-:Y:S02]  /*11b0*/  LEA.HI R8, R23, R8, RZ, 0x11 ;  /* 0x0000000817087211 */ /* 0x000fe400078f88ff */
[----:B------:R-:W-:Y:S02]  /*11c0*/  LEA.HI R18, R18, R7, RZ, 0x12 ;  /* 0x0000000712127211 */ /* 0x000fe400078f90ff */
[----:B------:R-:W-:Y:S02]  /*11d0*/  PRMT R19, R20, 0x9910, RZ ;  /* 0x0000991014137816 */ /* 0x000fe400000000ff */
[----:B------:R-:W-:Y:S02]  /*11e0*/  LOP3.LUT R18, R18, 0xfffc, RZ, 0xc0, !PT ;  /* 0x0000fffc12127812 */ /* 0x000fe400078ec0ff */
[----:B------:R-:W-:Y:S01]  /*11f0*/  PRMT R20, R8, 0x9910, RZ ;  /* 0x0000991008147816 */ /* 0x000fe200000000ff */
[----:B------:R-:W-:-:S02]  /*1200*/  IMAD R8, R19, 0x24, RZ ;  /* 0x0000002413087824 */ /* 0x000fc400078e02ff */
[----:B------:R-:W-:Y:S02]  /*1210*/  IMAD.MOV R19, RZ, RZ, -R18 ;  /* 0x000000ffff137224 */ /* 0x000fe400078e0a12 */
[----:B------:R-:W-:Y:S02]  /*1220*/  IMAD.MOV.U32 R18, RZ, RZ, R20 ;  /* 0x000000ffff127224 */ /* 0x000fe400078e0014 */
[----:B------:R-:W-:Y:S02]  /*1230*/  IMAD.MOV R20, RZ, RZ, -R8 ;  /* 0x000000ffff147224 */ /* 0x000fe400078e0a08 */
[----:B------:R-:W-:Y:S01]  /*1240*/  IMAD R18, R18, 0x24, RZ ;  /* 0x0000002412127824 */ /* 0x000fe200078e02ff */
[----:B------:R-:W-:Y:S02]  /*1250*/  PRMT R8, R19, 0x7710, RZ ;  /* 0x0000771013087816 */ /* 0x000fe400000000ff */
[----:B------:R-:W-:Y:S01]  /*1260*/  PRMT R20, R20, 0x7710, RZ ;  /* 0x0000771014147816 */ /* 0x000fe200000000ff */
[----:B------:R-:W-:-:S02]  /*1270*/  IMAD.MOV R18, RZ, RZ, -R18 ;  /* 0x000000ffff127224 */ /* 0x000fc400078e0a12 */
[C---:B------:R-:W-:Y:S02]  /*1280*/  IMAD.IADD R8, R7.reuse, 0x1, R8 ;  /* 0x0000000107087824 */ /* 0x040fe400078e0208 */
[----:B------:R-:W-:Y:S01]  /*1290*/  IMAD.IADD R19, R7, 0x1, R20 ;  /* 0x0000000107137824 */ /* 0x000fe200078e0214 */
[----:B------:R-:W-:Y:S02]  /*12a0*/  SHF.R.S32.HI R7, RZ, 0xf, R22 ;  /* 0x0000000fff077819 */ /* 0x000fe40000011416 */
[----:B------:R-:W-:Y:S01]  /*12b0*/  PRMT R21, R18, 0x7710, RZ ;  /* 0x0000771012157816 */ /* 0x000fe200000000ff */
[----:B------:R-:W0:Y:S01]  /*12c0*/  LDC.64 R22, c[0x0][0x250] ;  /* 0x00009400ff167b82 */ /* 0x000e220000000a00 */
[----:B------:R-:W-:-:S03]  /*12d0*/  LOP3.LUT R25, R7, 0xffff, RZ, 0xc0, !PT ;  /* 0x0000ffff07197812 */ /* 0x000fc600078ec0ff */
[----:B------:R-:W-:Y:S01]  /*12e0*/  IMAD.IADD R7, R30, 0x1, R21 ;  /* 0x000000011e077824 */ /* 0x000fe200078e0215 */
[----:B------:R-:W-:Y:S02]  /*12f0*/  LEA.HI R18, R25, R30, RZ, 0x12 ;  /* 0x0000001e19127211 */ /* 0x000fe400078f90ff */
[----:B------:R-:W-:Y:S02]  /*1300*/  PRMT R19, R19, 0x9910, RZ ;  /* 0x0000991013137816 */ /* 0x000fe400000000ff */
[----:B------:R-:W-:Y:S02]  /*1310*/  PRMT R20, R7, 0x9910, RZ ;  /* 0x0000991007147816 */ /* 0x000fe400000000ff */
[----:B------:R-:W-:-:S03]  /*1320*/  LOP3.LUT R7, R18, 0xfffc, RZ, 0xc0, !PT ;  /* 0x0000fffc12077812 */ /* 0x000fc600078ec0ff */
[----:B------:R-:W-:Y:S02]  /*1330*/  IMAD.MOV.U32 R18, RZ, RZ, R20 ;  /* 0x000000ffff127224 */ /* 0x000fe400078e0014 */
[----:B------:R-:W-:Y:S02]  /*1340*/  IMAD.MOV.U32 R20, RZ, RZ, R19 ;  /* 0x000000ffff147224 */ /* 0x000fe400078e0013 */
[----:B------:R-:W-:-:S05]  /*1350*/  IMAD.MOV R19, RZ, RZ, -R7 ;  /* 0x000000ffff137224 */ /* 0x000fca00078e0a07 */
[----:B------:R-:W-:Y:S01]  /*1360*/  PRMT R19, R19, 0x7710, RZ ;  /* 0x0000771013137816 */ /* 0x000fe200000000ff */
[C---:B------:R-:W-:Y:S02]  /*1370*/  IMAD R7, R27.reuse, 0x24, R20 ;  /* 0x000000241b077824 */ /* 0x040fe400078e0214 */
[----:B------:R-:W-:Y:S02]  /*1380*/  IMAD R25, R27, 0x24, R18 ;  /* 0x000000241b197824 */ /* 0x000fe400078e0212 */
[C---:B------:R-:W-:Y:S02]  /*1390*/  IMAD.IADD R20, R30.reuse, 0x1, R19 ;  /* 0x000000011e147824 */ /* 0x040fe400078e0213 */
[----:B------:R-:W1:Y:S01]  /*13a0*/  LDC.64 R18, c[0x0][0x258] ;  /* 0x00009600ff127b82 */ /* 0x000e620000000a00 */
[----:B------:R-:W-:-:S04]  /*13b0*/  ISETP.GE.U32.AND P0, PT, R30, 0x24, PT ;  /* 0x000000241e00780c */ /* 0x000fc80003f06070 */
[----:B------:R-:W-:Y:S02]  /*13c0*/  ISETP.LT.AND P1, PT, R17, 0x2300, !P0 ;  /* 0x000023001100780c */ /* 0x000fe40004721270 */
[----:B------:R-:W-:Y:S01]  /*13d0*/  PRMT R21, R20, 0x9910, RZ ;  /* 0x0000991014157816 */ /* 0x000fe200000000ff */
[----:B------:R-:W-:Y:S01]  /*13e0*/  IMAD.SHL.U32 R27, R27, 0x4, RZ ;  /* 0x000000041b1b7824 */ /* 0x000fe200078e00ff */
[----:B------:R-:W-:Y:S01]  /*13f0*/  SHF.R.S32.HI R28, RZ, 0x1f, R10 ;  /* 0x0000001fff1c7819 */ /* 0x000fe2000001140a */
[----:B0-----:R-:W-:-:S03]  /*1400*/  IMAD.WIDE R24, R25, 0x4, R22 ;  /* 0x0000000419187825 */ /* 0x001fc600078e0216 */
[----:B------:R-:W-:Y:S01]  /*1410*/  IADD3 R38, P5, R10, R27, RZ ;  /* 0x0000001b0a267210 */ /* 0x000fe20007fbe0ff */
[----:B------:R-:W-:-:S03]  /*1420*/  IMAD.WIDE R22, R7, 0x4, R22 ;  /* 0x0000000407167825 */ /* 0x000fc600078e0216 */
[----:B------:R-:W-:Y:S01]  /*1430*/  LEA.HI.X.SX32 R39, R27, R28, 0x1, P5 ;  /* 0x0000001c1b277211 */ /* 0x000fe200028f0eff */
[----:B-1----:R-:W-:-:S05]  /*1440*/  IMAD.WIDE R20, R21, 0x4, R18 ;  /* 0x0000000415147825 */ /* 0x002fca00078e0212 */
[----:B------:R3:W2:Y:S01]  /*1450*/  @P1 LDG.E.EL R32, desc[UR4][R20.64] ;  /* 0x0000000414201981 */ /* 0x0006a2000c2e1900 */
[----:B------:R-:W-:Y:S02]  /*1460*/  IMAD.MOV.U32 R7, RZ, RZ, RZ ;  /* 0x000000ffff077224 */ /* 0x000fe400078e00ff */
[----:B------:R-:W-:Y:S01]  /*1470*/  IMAD.MOV.U32 R31, RZ, RZ, RZ ;  /* 0x000000ffff1f7224 */ /* 0x000fe200078e00ff */
[----:B------:R-:W-:Y:S02]  /*1480*/  SHF.L.U64.HI R39, R38, 0x2, R39 ;  /* 0x0000000226277819 */ /* 0x000fe40000010227 */
[----:B---3--:R-:W-:Y:S01]  /*1490*/  SEL R21, R26, RZ, P4 ;  /* 0x000000ff1a157207 */ /* 0x008fe20002000000 */
[----:B------:R0:W3:Y:S01]  /*14a0*/  @P1 LDG.E.EL R7, desc[UR4][R24.64] ;  /* 0x0000000418071981 */ /* 0x0000e2000c2e1900 */
[----:B------:R-:W1:Y:S01]  /*14b0*/  LDC.64 R26, c[0x0][0x268] ;  /* 0x00009a00ff1a7b82 */ /* 0x000e620000000a00 */
[----:B------:R-:W-:Y:S01]  /*14c0*/  IMAD.SHL.U32 R38, R38, 0x4, RZ ;  /* 0x0000000426267824 */ /* 0x000fe200078e00ff */
[----:B------:R-:W-:Y:S01]  /*14d0*/  LOP3.LUT R28, R10, 0xfffffffc, RZ, 0xc0, !PT ;  /* 0xfffffffc0a1c7812 */ /* 0x000fe200078ec0ff */
[----:B------:R4:W2:Y:S05]  /*14e0*/  @P1 LDG.E.EL R31, desc[UR4][R22.64] ;  /* 0x00000004161f1981 */ /* 0x0008aa000c2e1900 */
[----:B0-----:R-:W0:Y:S01]  /*14f0*/  LDC.64 R24, c[0x0][0x278] ;  /* 0x00009e00ff187b82 */ /* 0x001e220000000a00 */
[----:B------:R-:W-:-:S02]  /*1500*/  ISETP.NE.AND P0, PT, R28, 0x8b4, PT ;  /* 0x000008b41c00780c */ /* 0x000fc40003f05270 */
[----:B----4-:R-:W-:Y:S02]  /*1510*/  PRMT R23, R8, 0x9910, RZ ;  /* 0x0000991008177816 */ /* 0x010fe400000000ff */
[----:B------:R-:W-:-:S03]  /*1520*/  IADD3 R22, P5, R38, UR6, RZ ;  /* 0x0000000626167c10 */ /* 0x000fc6000ffbe0ff */
[----:B------:R-:W-:Y:S01]  /*1530*/  IMAD.WIDE R18, R23, 0x4, R18 ;  /* 0x0000000417127825 */ /* 0x000fe200078e0212 */
[----:B------:R-:W-:Y:S01]  /*1540*/  IADD3.X R23, R39, UR7, RZ, P5, !PT ;  /* 0x0000000727177c10 */ /* 0x000fe2000affe4ff */
[----:B------:R-:W-:Y:S01]  /*1550*/  ULDC.64 UR6, c[0x0][0x270] ;  /* 0x00009c0000067ab9 */ /* 0x000fe20000000a00 */
[----:B------:R-:W-:Y:S01]  /*1560*/  ISETP.LT.AND P5, PT, R17, 0x2300, !P0 ;  /* 0x000023001100780c */ /* 0x000fe200047a1270 */
[----:B------:R-:W-:Y:S01]  /*1570*/  IMAD.MOV.U32 R8, RZ, RZ, RZ ;  /* 0x000000ffff087224 */ /* 0x000fe200078e00ff */
[----:B-----5:R-:W-:Y:S02]  /*1580*/  SEL R6, R6, RZ, P4 ;  /* 0x000000ff06067207 */ /* 0x020fe40002000000 */
[----:B------:R-:W-:Y:S02]  /*1590*/  IADD3 R42, P6, R38, UR6, RZ ;  /* 0x00000006262a7c10 */ /* 0x000fe4000ffde0ff */
[----:B------:R-:W-:Y:S01]  /*15a0*/  ISETP.NE.AND P0, PT, R28, 0x8b8, PT ;  /* 0x000008b81c00780c */ /* 0x000fe20003f05270 */
[----:B------:R-:W-:Y:S01]  /*15b0*/  FADD R6, R6, R21 ;  /* 0x0000001506067221 */ /* 0x000fe20000000000 */
[----:B------:R-:W-:Y:S01]  /*15c0*/  IADD3.X R43, R39, UR7, RZ, P6, !PT ;  /* 0x00000007272b7c10 */ /* 0x000fe2000b7fe4ff */
[----:B------:R4:W5:Y:S01]  /*15d0*/  @P1 LDG.E.EL R8, desc[UR4][R18.64] ;  /* 0x0000000412081981 */ /* 0x000962000c2e1900 */
[----:B------:R-:W-:-:S02]  /*15e0*/  CS2R R20, SRZ ;  /* 0x0000000000147805 */ /* 0x000fc4000001ff00 */
[----:B------:R-:W-:Y:S01]  /*15f0*/  ISETP.LT.AND P6, PT, R17, 0x2300, !P0 ;  /* 0x000023001100780c */ /* 0x000fe200047c1270 */
[C---:B-1----:R-:W-:Y:S01]  /*1600*/  IMAD.WIDE R26, R10.reuse, 0x4, R26 ;  /* 0x000000040a1a7825 */ /* 0x042fe200078e021a */
[----:B------:R-:W-:Y:S02]  /*1610*/  ULDC.64 UR6, c[0x0][0x280] ;  /* 0x0000a00000067ab9 */ /* 0x000fe40000000a00 */
[----:B------:R1:W2:Y:S01]  /*1620*/  @P5 LDG.E.EL.64 R20, desc[UR4][R22.64+-0x22d0] ;  /* 0xffdd300416145981 */ /* 0x0002a2000c2e1b00 */
[----:B----4-:R-:W-:Y:S01]  /*1630*/  CS2R R18, SRZ ;  /* 0x0000000000127805 */ /* 0x010fe2000001ff00 */
[----:B0-----:R-:W-:-:S05]  /*1640*/  IMAD.WIDE R24, R10, 0x4, R24 ;  /* 0x000000040a187825 */ /* 0x001fca00078e0218 */
[----:B------:R0:W4:Y:S01]  /*1650*/  @P5 LDG.E.EL.64 R18, desc[UR4][R26.64+-0x22d0] ;  /* 0xffdd30041a125981 */ /* 0x000122000c2e1b00 */
[----:B-1----:R-:W-:-:S06]  /*1660*/  CS2R R22, SRZ ;  /* 0x0000000000167805 */ /* 0x002fcc000001ff00 */
[----:B------:R-:W2:Y:S01]  /*1670*/  @P6 LDG.E.EL.64 R22, desc[UR4][R42.64+-0x22e0] ;  /* 0xffdd20042a166981 */ /* 0x000ea2000c2e1b00 */
[----:B0-----:R-:W-:-:S06]  /*1680*/  CS2R R26, SRZ ;  /* 0x00000000001a7805 */ /* 0x001fcc000001ff00 */
[----:B------:R0:W3:Y:S02]  /*1690*/  @P6 LDG.E.EL.64 R26, desc[UR4][R24.64+-0x22e0] ;  /* 0xffdd2004181a6981 */ /* 0x0000e4000c2e1b00 */
[----:B0-----:R-:W0:Y:S02]  /*16a0*/  LDC.64 R24, c[0x0][0x288] ;  /* 0x0000a200ff187b82 */ /* 0x001e240000000a00 */
[----:B0-----:R-:W-:Y:S01]  /*16b0*/  IMAD.WIDE R24, R10, 0x4, R24 ;  /* 0x000000040a187825 */ /* 0x001fe200078e0218 */
[----:B--2---:R-:W-:Y:S02]  /*16c0*/  SEL R41, R22, RZ, P6 ;  /* 0x000000ff16297207 */ /* 0x004fe40003000000 */
[----:B------:R-:W-:Y:S02]  /*16d0*/  SEL R22, R23, RZ, P6 ;  /* 0x000000ff17167207 */ /* 0x000fe40003000000 */
[----:B---3--:R-:W-:Y:S02]  /*16e0*/  SEL R26, R26, RZ, P6 ;  /* 0x000000ff1a1a7207 */ /* 0x008fe40003000000 */
[----:B------:R-:W-:-:S02]  /*16f0*/  SEL R27, R27, RZ, P6 ;  /* 0x000000ff1b1b7207 */ /* 0x000fc40003000000 */
[----:B------:R-:W-:-:S04]  /*1700*/  IADD3 R38, P6, R38, UR6, RZ ;  /* 0x0000000626267c10 */ /* 0x000fc8000ffde0ff */
[----:B------:R-:W-:Y:S02]  /*1710*/  IADD3.X R39, R39, UR7, RZ, P6, !PT ;  /* 0x0000000727277c10 */ /* 0x000fe4000b7fe4ff */
[----:B------:R-:W-:-:S04]  /*1720*/  ISETP.GT.AND P6, PT, R10, 0x8bb, PT ;  /* 0x000008bb0a00780c */ /* 0x000fc80003fc4270 */
[----:B------:R-:W-:Y:S01]  /*1730*/  ISETP.LT.AND P6, PT, R17, 0x2300, P6 ;  /* 0x000023001100780c */ /* 0x000fe200037c1270 */
[----:B------:R-:W-:Y:S01]  /*1740*/  FADD R40, R41, R26 ;  /* 0x0000001a29287221 */ /* 0x000fe20000000000 */
[----:B------:R-:W-:Y:S01]  /*1750*/  FADD R41, R22, R27 ;  /* 0x0000001b16297221 */ /* 0x000fe20000000000 */
[----:B------:R-:W-:Y:S02]  /*1760*/  CS2R R22, SRZ ;  /* 0x0000000000167805 */ /* 0x000fe4000001ff00 */
[----:B------:R-:W-:-:S08]  /*1770*/  CS2R R26, SRZ ;  /* 0x00000000001a7805 */ /* 0x000fd0000001ff00 */
[----:B------:R-:W2:Y:S04]  /*1780*/  @P6 LDG.E.EL.64 R22, desc[UR4][R38.64+-0x22f0] ;  /* 0xffdd100426166981 */ /* 0x000ea8000c2e1b00 */
[----:B------:R0:W3:Y:S01]  /*1790*/  @P6 LDG.E.EL.64 R26, desc[UR4][R24.64+-0x22f0] ;  /* 0xffdd1004181a6981 */ /* 0x0000e2000c2e1b00 */
[----:B------:R-:W-:Y:S02]  /*17a0*/  SEL R2, R2, RZ, P4 ;  /* 0x000000ff02027207 */ /* 0x000fe40002000000 */
[----:B------:R-:W-:Y:S02]  /*17b0*/  SEL R29, R29, RZ, P4 ;  /* 0x000000ff1d1d7207 */ /* 0x000fe40002000000 */
[----:B------:R-:W-:Y:S02]  /*17c0*/  SEL R20, R20, RZ, P5 ;  /* 0x000000ff14147207 */ /* 0x000fe40002800000 */
[----:B------:R-:W-:-:S02]  /*17d0*/  SEL R21, R21, RZ, P5 ;  /* 0x000000ff15157207 */ /* 0x000fc40002800000 */
[----:B------:R-:W-:Y:S02]  /*17e0*/  SEL R34, R34, RZ, P2 ;  /* 0x000000ff22227207 */ /* 0x000fe40001000000 */
[----:B0-----:R-:W-:Y:S02]  /*17f0*/  SEL R24, R35, RZ, P3 ;  /* 0x000000ff23187207 */ /* 0x001fe40001800000 */
[----:B------:R-:W-:Y:S02]  /*1800*/  SEL R13, R13, RZ, P2 ;  /* 0x000000ff0d0d7207 */ /* 0x000fe40001000000 */
[----:B------:R-:W-:Y:S02]  /*1810*/  SEL R32, R32, RZ, P1 ;  /* 0x000000ff20207207 */ /* 0x000fe40000800000 */
[----:B-----5:R-:W-:Y:S02]  /*1820*/  SEL R8, R8, RZ, P1 ;  /* 0x000000ff08087207 */ /* 0x020fe40000800000 */
[----:B------:R-:W-:-:S02]  /*1830*/  SEL R31, R31, RZ, P1 ;  /* 0x000000ff1f1f7207 */ /* 0x000fc40000800000 */
[----:B------:R-:W-:Y:S01]  /*1840*/  SEL R25, R36, RZ, P3 ;  /* 0x000000ff24197207 */ /* 0x000fe20001800000 */
[----:B------:R-:W-:Y:S01]  /*1850*/  FADD R34, R13, R34 ;  /* 0x000000220d227221 */ /* 0x000fe20000000000 */
[----:B------:R-:W-:Y:S02]  /*1860*/  ISETP.GE.U32.AND P4, PT, R9, 0xc4, PT ;  /* 0x000000c40900780c */ /* 0x000fe40003f86070 */
[----:B--2---:R-:W-:Y:S02]  /*1870*/  SEL R43, R22, RZ, P6 ;  /* 0x000000ff162b7207 */ /* 0x004fe40003000000 */
[----:B---3--:R-:W-:Y:S02]  /*1880*/  SEL R26, R26, RZ, P6 ;  /* 0x000000ff1a1a7207 */ /* 0x008fe40003000000 */
[----:B------:R-:W-:Y:S02]  /*1890*/  SEL R22, R23, RZ, P6 ;  /* 0x000000ff17167207 */ /* 0x000fe40003000000 */
[----:B------:R-:W-:Y:S01]  /*18a0*/  SEL R27, R27, RZ, P6 ;  /* 0x000000ff1b1b7207 */ /* 0x000fe20003000000 */
[----:B------:R-:W-:Y:S01]  /*18b0*/  FADD R26, R43, R26 ;  /* 0x0000001a2b1a7221 */ /* 0x000fe20000000000 */
[----:B------:R-:W-:-:S03]  /*18c0*/  ISETP.GT.AND P6, PT, R10, 0x8bb, PT ;  /* 0x000008bb0a00780c */ /* 0x000fc60003fc4270 */
[----:B------:R-:W-:Y:S01]  /*18d0*/  FADD R27, R22, R27 ;  /* 0x0000001b161b7221 */ /* 0x000fe20000000000 */
[----:B------:R-:W-:Y:S02]  /*18e0*/  @P0 FSEL R40, R26, RZ, P6 ;  /* 0x000000ff1a280208 */ /* 0x000fe40003000000 */
[----:B------:R-:W-:Y:S02]  /*18f0*/  SEL R22, R3, RZ, P3 ;  /* 0x000000ff03167207 */ /* 0x000fe40001800000 */
[----:B------:R-:W-:Y:S02]  /*1900*/  SEL R3, R5, RZ, P2 ;  /* 0x000000ff05037207 */ /* 0x000fe40001000000 */
[----:B------:R-:W-:Y:S02]  /*1910*/  SEL R26, R33, RZ, P2 ;  /* 0x000000ff211a7207 */ /* 0x000fe40001000000 */
[----:B----4-:R-:W-:Y:S02]  /*1920*/  SEL R23, R18, RZ, P5 ;  /* 0x000000ff12177207 */ /* 0x010fe40002800000 */
[----:B------:R-:W-:-:S02]  /*1930*/  SEL R18, R19, RZ, P5 ;  /* 0x000000ff13127207 */ /* 0x000fc40002800000 */
[----:B------:R-:W-:Y:S01]  /*1940*/  ISETP.GE.U32.AND P5, PT, R30, 0x24, PT ;  /* 0x000000241e00780c */ /* 0x000fe20003fa6070 */
[----:B------:R-:W-:Y:S01]  /*1950*/  FADD R26, R26, R3 ;  /* 0x000000031a1a7221 */ /* 0x000fe20000000000 */
[----:B------:R-:W-:Y:S01]  /*1960*/  SEL R19, R4, RZ, P3 ;  /* 0x000000ff04137207 */ /* 0x000fe20001800000 */
[----:B------:R-:W-:Y:S02]  /*1970*/  FADD R4, R29, R2 ;  /* 0x000000021d047221 */ /* 0x000fe40000000000 */
[----:B------:R-:W0:Y:S01]  /*1980*/  LDC.64 R2, c[0x0][0x290] ;  /* 0x0000a400ff027b82 */ /* 0x000e220000000a00 */
[----:B------:R-:W-:Y:S01]  /*1990*/  @P0 FSEL R41, R27, RZ, P6 ;  /* 0x000000ff1b290208 */ /* 0x000fe20003000000 */
[----:B------:R-:W-:Y:S01]  /*19a0*/  FADD R23, R20, R23 ;  /* 0x0000001714177221 */ /* 0x000fe20000000000 */
[----:B------:R-:W-:Y:S01]  /*19b0*/  ISETP.NE.AND P0, PT, R37, RZ, PT ;  /* 0x000000ff2500720c */ /* 0x000fe20003f05270 */
[----:B------:R-:W-:Y:S01]  /*19c0*/  FADD R18, R21, R18 ;  /* 0x0000001215127221 */ /* 0x000fe20000000000 */
[----:B------:R-:W-:-:S02]  /*19d0*/  SEL R27, R7, RZ, P1 ;  /* 0x000000ff071b7207 */ /* 0x000fc40000800000 */
[----:B------:R-:W-:Y:S01]  /*19e0*/  ISETP.NE.AND P6, PT, R28, 0x8b4, PT ;  /* 0x000008b41c00780c */ /* 0x000fe20003fc5270 */
[----:B------:R-:W-:Y:S01]  /*19f0*/  FADD R7, R24, R19 ;  /* 0x0000001318077221 */ /* 0x000fe20000000000 */
[----:B------:R-:W-:Y:S01]  /*1a00*/  ISETP.GE.U32.AND P3, PT, R15, 0xc4, PT ;  /* 0x000000c40f00780c */ /* 0x000fe20003f66070 */
[----:B------:R-:W-:Y:S01]  /*1a10*/  FADD R13, R27, R32 ;  /* 0x000000201b0d7221 */ /* 0x000fe20000000000 */
[----:B------:R-:W-:Y:S01]  /*1a20*/  SEL R21, R16, RZ, P0 ;  /* 0x000000ff10157207 */ /* 0x000fe20000000000 */
[----:B------:R-:W-:Y:S01]  /*1a30*/  FADD R19, R31, R8 ;  /* 0x000000081f137221 */ /* 0x000fe20000000000 */
[----:B------:R-:W-:Y:S02]  /*1a40*/  SEL R12, R12, RZ, P0 ;  /* 0x000000ff0c0c7207 */ /* 0x000fe40000000000 */
[----:B------:R-:W-:Y:S02]  /*1a50*/  SEL R11, R11, RZ, P0 ;  /* 0x000000ff0b0b7207 */ /* 0x000fe40000000000 */
[----:B------:R-:W-:-:S02]  /*1a60*/  SEL R14, R14, RZ, P0 ;  /* 0x000000ff0e0e7207 */ /* 0x000fc40000000000 */
[----:B------:R-:W-:Y:S02]  /*1a70*/  ISETP.GE.AND P0, PT, R17, 0x2300, PT ;  /* 0x000023001100780c */ /* 0x000fe40003f06270 */
[----:B------:R-:W-:Y:S02]  /*1a80*/  @P5 FSEL R13, R23, R40, !P6 ;  /* 0x00000028170d5208 */ /* 0x000fe40007000000 */
[----:B------:R-:W-:Y:S02]  /*1a90*/  @P5 FSEL R19, R18, R41, !P6 ;  /* 0x0000002912135208 */ /* 0x000fe40007000000 */
[----:B------:R-:W-:Y:S01]  /*1aa0*/  ISETP.GE.AND P5, PT, R10, 0x384, PT ;  /* 0x000003840a00780c */ /* 0x000fe20003fa6270 */
[----:B------:R-:W-:Y:S01]  /*1ab0*/  FADD R5, R22, R25 ;  /* 0x0000001916057221 */ /* 0x000fe20000000000 */
[----:B------:R-:W-:Y:S02]  /*1ac0*/  @P3 FSEL R5, R34, R13, !P4 ;  /* 0x0000000d22053208 */ /* 0x000fe40006000000 */
[----:B------:R-:W-:-:S02]  /*1ad0*/  ISETP.GE.U32.AND P6, PT, R0, 0x384, PT ;  /* 0x000003840000780c */ /* 0x000fc40003fc6070 */
[----:B------:R-:W-:Y:S01]  /*1ae0*/  @P3 FSEL R7, R26, R19, !P4 ;  /* 0x000000131a073208 */ /* 0x000fe20006000000 */
[----:B------:R-:W-:Y:S01]  /*1af0*/  FADD R8, R12, R21 ;  /* 0x000000150c087221 */ /* 0x000fe20000000000 */
[----:B------:R-:W-:Y:S01]  /*1b00*/  FADD R9, R11, R14 ;  /* 0x0000000e0b097221 */ /* 0x000fe20000000000 */
[----:B0-----:R-:W-:-:S04]  /*1b10*/  IMAD.WIDE R2, R17, 0x4, R2 ;  /* 0x0000000411027825 */ /* 0x001fc800078e0202 */
[----:B------:R-:W-:Y:S02]  /*1b20*/  @P5 FSEL R8, R6, R5, !P6 ;  /* 0x0000000506085208 */ /* 0x000fe40007000000 */
[----:B------:R-:W-:Y:S01]  /*1b30*/  @P5 FSEL R9, R4, R7, !P6 ;  /* 0x0000000704095208 */ /* 0x000fe20007000000 */
[----:B------:R-:W-:Y:S06]  /*1b40*/  @P0 EXIT ;  /* 0x000000000000094d */ /* 0x000fec0003800000 */
[----:B------:R-:W-:Y:S01]  /*1b50*/  STG.E.64 desc[UR4][R2.64], R8 ;  /* 0x0000000802007986 */ /* 0x000fe2000c101b04 */
[----:B------:R-:W-:Y:S05]  /*1b60*/  EXIT ;  /* 0x000000000000794d */ /* 0x000fea0003800000 */
.L_x_0:
[----:B------:R-:W-:-:S00]  /*1b70*/  BRA `(.L_x_0) ;  /* 0xfffffffc00fc7947 */ /* 0x000fc0000383ffff */
[----:B------:R-:W-:-:S00]  /*1b80*/  NOP ;  /* 0x0000000000007918 */ /* 0x000fc00000000000 */
[----:B------:R-:W-:-:S00]  /*1b90*/  NOP ;  /* 0x0000000000007918 */ /* 0x000fc00000000000 */
[----:B------:R-:W-:-:S00]  /*1ba0*/  NOP ;  /* 0x0000000000007918 */ /* 0x000fc00000000000 */
[----:B------:R-:W-:-:S00]  /*1bb0*/  NOP ;  /* 0x0000000000007918 */ /* 0x000fc00000000000 */
[----:B------:R-:W-:-:S00]  /*1bc0*/  NOP ;  /* 0x0000000000007918 */ /* 0x000fc00000000000 */
[----:B------:R-:W-:-:S00]  /*1bd0*/  NOP ;  /* 0x0000000000007918 */ /* 0x000fc00000000000 */
[----:B------:R-:W-:-:S00]  /*1be0*/  NOP ;  /* 0x0000000000007918 */ /* 0x000fc00000000000 */
[----:B------:R-:W-:-:S00]  /*1bf0*/  NOP ;  /* 0x0000000000007918 */ /* 0x000fc00000000000 */
.L_x_1:


//--------------------- .nv.constant0.triton_poi_fused_cat_35 --------------------------
	.section	.nv.constant0.triton_poi_fused_cat_35,"a",@progbits
	.sectionflags	@""
	.align	4
.nv.constant0.triton_poi_fused_cat_35:
	.zero		668
